//
// Generated by NVIDIA NVVM Compiler
//
// Compiler Build ID: CL-36424714
// Cuda compilation tools, release 13.0, V13.0.88
// Based on NVVM 20.0.0
//

.version 9.0
.target sm_100
.address_size 64

	// .globl	computeNCC
// _ZZ10computeNCCE5shmem has been demoted
// _ZZ11computeSumsE5shmem has been demoted

.visible .entry computeNCC(
	.param .u32 computeNCC_param_0,
	.param .u64 .ptr .align 1 computeNCC_param_1,
	.param .u64 .ptr .align 1 computeNCC_param_2,
	.param .u64 .ptr .align 1 computeNCC_param_3,
	.param .u64 .ptr .align 1 computeNCC_param_4,
	.param .u64 .ptr .align 1 computeNCC_param_5,
	.param .u64 .ptr .align 1 computeNCC_param_6
)
{
	.reg .pred 	%p<25>;
	.reg .b32 	%r<55>;
	.reg .b64 	%rd<54>;
	.reg .b64 	%fd<265>;
	// demoted variable
	.shared .align 8 .b8 _ZZ10computeNCCE5shmem[2048];
	ld.param.u32 	%r27, [computeNCC_param_0];
	ld.param.u64 	%rd22, [computeNCC_param_1];
	ld.param.u64 	%rd23, [computeNCC_param_2];
	ld.param.u64 	%rd24, [computeNCC_param_3];
	ld.param.u64 	%rd25, [computeNCC_param_4];
	ld.param.u64 	%rd26, [computeNCC_param_5];
	cvta.to.global.u64 	%rd1, %rd26;
	cvta.to.global.u64 	%rd2, %rd24;
	cvta.to.global.u64 	%rd3, %rd25;
	cvta.to.global.u64 	%rd4, %rd22;
	cvta.to.global.u64 	%rd5, %rd23;
	mov.u32 	%r1, %tid.x;
	setp.ge.s32 	%p1, %r1, %r27;
	mov.f64 	%fd260, 0d0000000000000000;
	mov.f64 	%fd261, %fd260;
	mov.f64 	%fd262, %fd260;
	mov.f64 	%fd263, %fd260;
	mov.f64 	%fd264, %fd260;
	@%p1 bra 	$L__BB0_12;
	not.b32 	%r28, %r1;
	add.s32 	%r2, %r27, %r28;
	shr.u32 	%r29, %r2, 8;
	add.s32 	%r3, %r29, 1;
	setp.lt.u32 	%p2, %r2, 1792;
	mov.f64 	%fd264, 0d0000000000000000;
	mov.u32 	%r47, %r1;
	mov.f64 	%fd263, %fd264;
	mov.f64 	%fd262, %fd264;
	mov.f64 	%fd261, %fd264;
	mov.f64 	%fd260, %fd264;
	@%p2 bra 	$L__BB0_4;
	and.b32  	%r30, %r3, 33554424;
	neg.s32 	%r45, %r30;
	mul.wide.u32 	%rd27, %r1, 8;
	or.b64  	%rd28, %rd27, 8192;
	add.s64 	%rd53, %rd5, %rd28;
	add.s64 	%rd52, %rd4, %rd28;
	add.s64 	%rd51, %rd3, %rd28;
	add.s64 	%rd50, %rd2, %rd28;
	add.s64 	%rd49, %rd1, %rd28;
	mov.f64 	%fd264, 0d0000000000000000;
	mov.u32 	%r47, %r1;
$L__BB0_3:
	.pragma "nounroll";
	ld.global.nc.f64 	%fd69, [%rd53+-8192];
	add.f64 	%fd70, %fd260, %fd69;
	ld.global.nc.f64 	%fd71, [%rd52+-8192];
	add.f64 	%fd72, %fd262, %fd71;
	ld.global.nc.f64 	%fd73, [%rd51+-8192];
	add.f64 	%fd74, %fd261, %fd73;
	ld.global.nc.f64 	%fd75, [%rd50+-8192];
	add.f64 	%fd76, %fd263, %fd75;
	ld.global.nc.f64 	%fd77, [%rd49+-8192];
	add.f64 	%fd78, %fd264, %fd77;
	ld.global.nc.f64 	%fd79, [%rd53+-6144];
	add.f64 	%fd80, %fd70, %fd79;
	ld.global.nc.f64 	%fd81, [%rd52+-6144];
	add.f64 	%fd82, %fd72, %fd81;
	ld.global.nc.f64 	%fd83, [%rd51+-6144];
	add.f64 	%fd84, %fd74, %fd83;
	ld.global.nc.f64 	%fd85, [%rd50+-6144];
	add.f64 	%fd86, %fd76, %fd85;
	ld.global.nc.f64 	%fd87, [%rd49+-6144];
	add.f64 	%fd88, %fd78, %fd87;
	ld.global.nc.f64 	%fd89, [%rd53+-4096];
	add.f64 	%fd90, %fd80, %fd89;
	ld.global.nc.f64 	%fd91, [%rd52+-4096];
	add.f64 	%fd92, %fd82, %fd91;
	ld.global.nc.f64 	%fd93, [%rd51+-4096];
	add.f64 	%fd94, %fd84, %fd93;
	ld.global.nc.f64 	%fd95, [%rd50+-4096];
	add.f64 	%fd96, %fd86, %fd95;
	ld.global.nc.f64 	%fd97, [%rd49+-4096];
	add.f64 	%fd98, %fd88, %fd97;
	ld.global.nc.f64 	%fd99, [%rd53+-2048];
	add.f64 	%fd100, %fd90, %fd99;
	ld.global.nc.f64 	%fd101, [%rd52+-2048];
	add.f64 	%fd102, %fd92, %fd101;
	ld.global.nc.f64 	%fd103, [%rd51+-2048];
	add.f64 	%fd104, %fd94, %fd103;
	ld.global.nc.f64 	%fd105, [%rd50+-2048];
	add.f64 	%fd106, %fd96, %fd105;
	ld.global.nc.f64 	%fd107, [%rd49+-2048];
	add.f64 	%fd108, %fd98, %fd107;
	ld.global.nc.f64 	%fd109, [%rd53];
	add.f64 	%fd110, %fd100, %fd109;
	ld.global.nc.f64 	%fd111, [%rd52];
	add.f64 	%fd112, %fd102, %fd111;
	ld.global.nc.f64 	%fd113, [%rd51];
	add.f64 	%fd114, %fd104, %fd113;
	ld.global.nc.f64 	%fd115, [%rd50];
	add.f64 	%fd116, %fd106, %fd115;
	ld.global.nc.f64 	%fd117, [%rd49];
	add.f64 	%fd118, %fd108, %fd117;
	ld.global.nc.f64 	%fd119, [%rd53+2048];
	add.f64 	%fd120, %fd110, %fd119;
	ld.global.nc.f64 	%fd121, [%rd52+2048];
	add.f64 	%fd122, %fd112, %fd121;
	ld.global.nc.f64 	%fd123, [%rd51+2048];
	add.f64 	%fd124, %fd114, %fd123;
	ld.global.nc.f64 	%fd125, [%rd50+2048];
	add.f64 	%fd126, %fd116, %fd125;
	ld.global.nc.f64 	%fd127, [%rd49+2048];
	add.f64 	%fd128, %fd118, %fd127;
	ld.global.nc.f64 	%fd129, [%rd53+4096];
	add.f64 	%fd130, %fd120, %fd129;
	ld.global.nc.f64 	%fd131, [%rd52+4096];
	add.f64 	%fd132, %fd122, %fd131;
	ld.global.nc.f64 	%fd133, [%rd51+4096];
	add.f64 	%fd134, %fd124, %fd133;
	ld.global.nc.f64 	%fd135, [%rd50+4096];
	add.f64 	%fd136, %fd126, %fd135;
	ld.global.nc.f64 	%fd137, [%rd49+4096];
	add.f64 	%fd138, %fd128, %fd137;
	ld.global.nc.f64 	%fd139, [%rd53+6144];
	add.f64 	%fd260, %fd130, %fd139;
	ld.global.nc.f64 	%fd140, [%rd52+6144];
	add.f64 	%fd262, %fd132, %fd140;
	ld.global.nc.f64 	%fd141, [%rd51+6144];
	add.f64 	%fd261, %fd134, %fd141;
	ld.global.nc.f64 	%fd142, [%rd50+6144];
	add.f64 	%fd263, %fd136, %fd142;
	ld.global.nc.f64 	%fd143, [%rd49+6144];
	add.f64 	%fd264, %fd138, %fd143;
	add.s32 	%r47, %r47, 2048;
	add.s32 	%r45, %r45, 8;
	add.s64 	%rd53, %rd53, 16384;
	add.s64 	%rd52, %rd52, 16384;
	add.s64 	%rd51, %rd51, 16384;
	add.s64 	%rd50, %rd50, 16384;
	add.s64 	%rd49, %rd49, 16384;
	setp.ne.s32 	%p3, %r45, 0;
	@%p3 bra 	$L__BB0_3;
$L__BB0_4:
	and.b32  	%r10, %r3, 7;
	setp.eq.s32 	%p4, %r10, 0;
	@%p4 bra 	$L__BB0_12;
	setp.lt.u32 	%p5, %r10, 4;
	@%p5 bra 	$L__BB0_7;
	mul.wide.u32 	%rd29, %r47, 8;
	add.s64 	%rd30, %rd5, %rd29;
	ld.global.nc.f64 	%fd145, [%rd30];
	add.f64 	%fd146, %fd260, %fd145;
	add.s64 	%rd31, %rd4, %rd29;
	ld.global.nc.f64 	%fd147, [%rd31];
	add.f64 	%fd148, %fd262, %fd147;
	add.s64 	%rd32, %rd3, %rd29;
	ld.global.nc.f64 	%fd149, [%rd32];
	add.f64 	%fd150, %fd261, %fd149;
	add.s64 	%rd33, %rd2, %rd29;
	ld.global.nc.f64 	%fd151, [%rd33];
	add.f64 	%fd152, %fd263, %fd151;
	add.s64 	%rd34, %rd1, %rd29;
	ld.global.nc.f64 	%fd153, [%rd34];
	add.f64 	%fd154, %fd264, %fd153;
	ld.global.nc.f64 	%fd155, [%rd30+2048];
	add.f64 	%fd156, %fd146, %fd155;
	ld.global.nc.f64 	%fd157, [%rd31+2048];
	add.f64 	%fd158, %fd148, %fd157;
	ld.global.nc.f64 	%fd159, [%rd32+2048];
	add.f64 	%fd160, %fd150, %fd159;
	ld.global.nc.f64 	%fd161, [%rd33+2048];
	add.f64 	%fd162, %fd152, %fd161;
	ld.global.nc.f64 	%fd163, [%rd34+2048];
	add.f64 	%fd164, %fd154, %fd163;
	ld.global.nc.f64 	%fd165, [%rd30+4096];
	add.f64 	%fd166, %fd156, %fd165;
	ld.global.nc.f64 	%fd167, [%rd31+4096];
	add.f64 	%fd168, %fd158, %fd167;
	ld.global.nc.f64 	%fd169, [%rd32+4096];
	add.f64 	%fd170, %fd160, %fd169;
	ld.global.nc.f64 	%fd171, [%rd33+4096];
	add.f64 	%fd172, %fd162, %fd171;
	ld.global.nc.f64 	%fd173, [%rd34+4096];
	add.f64 	%fd174, %fd164, %fd173;
	ld.global.nc.f64 	%fd175, [%rd30+6144];
	add.f64 	%fd260, %fd166, %fd175;
	ld.global.nc.f64 	%fd176, [%rd31+6144];
	add.f64 	%fd262, %fd168, %fd176;
	ld.global.nc.f64 	%fd177, [%rd32+6144];
	add.f64 	%fd261, %fd170, %fd177;
	ld.global.nc.f64 	%fd178, [%rd33+6144];
	add.f64 	%fd263, %fd172, %fd178;
	ld.global.nc.f64 	%fd179, [%rd34+6144];
	add.f64 	%fd264, %fd174, %fd179;
	add.s32 	%r47, %r47, 1024;
$L__BB0_7:
	and.b32  	%r31, %r3, 3;
	setp.eq.s32 	%p6, %r31, 0;
	@%p6 bra 	$L__BB0_12;
	setp.eq.s32 	%p7, %r31, 1;
	@%p7 bra 	$L__BB0_10;
	mul.wide.u32 	%rd35, %r47, 8;
	add.s64 	%rd36, %rd5, %rd35;
	ld.global.nc.f64 	%fd181, [%rd36];
	add.f64 	%fd182, %fd260, %fd181;
	add.s64 	%rd37, %rd4, %rd35;
	ld.global.nc.f64 	%fd183, [%rd37];
	add.f64 	%fd184, %fd262, %fd183;
	add.s64 	%rd38, %rd3, %rd35;
	ld.global.nc.f64 	%fd185, [%rd38];
	add.f64 	%fd186, %fd261, %fd185;
	add.s64 	%rd39, %rd2, %rd35;
	ld.global.nc.f64 	%fd187, [%rd39];
	add.f64 	%fd188, %fd263, %fd187;
	add.s64 	%rd40, %rd1, %rd35;
	ld.global.nc.f64 	%fd189, [%rd40];
	add.f64 	%fd190, %fd264, %fd189;
	ld.global.nc.f64 	%fd191, [%rd36+2048];
	add.f64 	%fd260, %fd182, %fd191;
	ld.global.nc.f64 	%fd192, [%rd37+2048];
	add.f64 	%fd262, %fd184, %fd192;
	ld.global.nc.f64 	%fd193, [%rd38+2048];
	add.f64 	%fd261, %fd186, %fd193;
	ld.global.nc.f64 	%fd194, [%rd39+2048];
	add.f64 	%fd263, %fd188, %fd194;
	ld.global.nc.f64 	%fd195, [%rd40+2048];
	add.f64 	%fd264, %fd190, %fd195;
	add.s32 	%r47, %r47, 512;
$L__BB0_10:
	and.b32  	%r32, %r2, 256;
	setp.ne.s32 	%p8, %r32, 0;
	@%p8 bra 	$L__BB0_12;
	mul.wide.u32 	%rd41, %r47, 8;
	add.s64 	%rd42, %rd5, %rd41;
	ld.global.nc.f64 	%fd196, [%rd42];
	add.f64 	%fd260, %fd260, %fd196;
	add.s64 	%rd43, %rd4, %rd41;
	ld.global.nc.f64 	%fd197, [%rd43];
	add.f64 	%fd262, %fd262, %fd197;
	add.s64 	%rd44, %rd3, %rd41;
	ld.global.nc.f64 	%fd198, [%rd44];
	add.f64 	%fd261, %fd261, %fd198;
	add.s64 	%rd45, %rd2, %rd41;
	ld.global.nc.f64 	%fd199, [%rd45];
	add.f64 	%fd263, %fd263, %fd199;
	add.s64 	%rd46, %rd1, %rd41;
	ld.global.nc.f64 	%fd200, [%rd46];
	add.f64 	%fd264, %fd264, %fd200;
$L__BB0_12:
	shl.b32 	%r33, %r1, 3;
	mov.u32 	%r34, _ZZ10computeNCCE5shmem;
	add.s32 	%r15, %r34, %r33;
	st.shared.f64 	[%r15], %fd260;
	bar.sync 	0;
	mov.u32 	%r54, %ntid.x;
	setp.lt.u32 	%p9, %r54, 2;
	@%p9 bra 	$L__BB0_17;
	mov.u32 	%r50, %r54;
$L__BB0_14:
	shr.u32 	%r18, %r50, 1;
	setp.ge.u32 	%p10, %r1, %r18;
	@%p10 bra 	$L__BB0_16;
	shl.b32 	%r35, %r18, 3;
	add.s32 	%r36, %r15, %r35;
	ld.shared.f64 	%fd201, [%r36];
	ld.shared.f64 	%fd202, [%r15];
	add.f64 	%fd203, %fd201, %fd202;
	st.shared.f64 	[%r15], %fd203;
$L__BB0_16:
	bar.sync 	0;
	setp.gt.u32 	%p11, %r50, 3;
	mov.u32 	%r50, %r18;
	@%p11 bra 	$L__BB0_14;
$L__BB0_17:
	setp.lt.u32 	%p12, %r54, 2;
	ld.shared.f64 	%fd61, [_ZZ10computeNCCE5shmem];
	st.shared.f64 	[%r15], %fd262;
	bar.sync 	0;
	@%p12 bra 	$L__BB0_22;
	mov.u32 	%r51, %r54;
$L__BB0_19:
	shr.u32 	%r20, %r51, 1;
	setp.ge.u32 	%p13, %r1, %r20;
	@%p13 bra 	$L__BB0_21;
	shl.b32 	%r37, %r20, 3;
	add.s32 	%r38, %r15, %r37;
	ld.shared.f64 	%fd204, [%r38];
	ld.shared.f64 	%fd205, [%r15];
	add.f64 	%fd206, %fd204, %fd205;
	st.shared.f64 	[%r15], %fd206;
$L__BB0_21:
	bar.sync 	0;
	setp.gt.u32 	%p14, %r51, 3;
	mov.u32 	%r51, %r20;
	@%p14 bra 	$L__BB0_19;
$L__BB0_22:
	setp.lt.u32 	%p15, %r54, 2;
	ld.shared.f64 	%fd62, [_ZZ10computeNCCE5shmem];
	st.shared.f64 	[%r15], %fd261;
	bar.sync 	0;
	@%p15 bra 	$L__BB0_27;
	mov.u32 	%r52, %r54;
$L__BB0_24:
	shr.u32 	%r22, %r52, 1;
	setp.ge.u32 	%p16, %r1, %r22;
	@%p16 bra 	$L__BB0_26;
	shl.b32 	%r39, %r22, 3;
	add.s32 	%r40, %r15, %r39;
	ld.shared.f64 	%fd207, [%r40];
	ld.shared.f64 	%fd208, [%r15];
	add.f64 	%fd209, %fd207, %fd208;
	st.shared.f64 	[%r15], %fd209;
$L__BB0_26:
	bar.sync 	0;
	setp.gt.u32 	%p17, %r52, 3;
	mov.u32 	%r52, %r22;
	@%p17 bra 	$L__BB0_24;
$L__BB0_27:
	setp.lt.u32 	%p18, %r54, 2;
	ld.shared.f64 	%fd63, [_ZZ10computeNCCE5shmem];
	st.shared.f64 	[%r15], %fd263;
	bar.sync 	0;
	@%p18 bra 	$L__BB0_32;
	mov.u32 	%r53, %r54;
$L__BB0_29:
	shr.u32 	%r24, %r53, 1;
	setp.ge.u32 	%p19, %r1, %r24;
	@%p19 bra 	$L__BB0_31;
	shl.b32 	%r41, %r24, 3;
	add.s32 	%r42, %r15, %r41;
	ld.shared.f64 	%fd210, [%r42];
	ld.shared.f64 	%fd211, [%r15];
	add.f64 	%fd212, %fd210, %fd211;
	st.shared.f64 	[%r15], %fd212;
$L__BB0_31:
	bar.sync 	0;
	setp.gt.u32 	%p20, %r53, 3;
	mov.u32 	%r53, %r24;
	@%p20 bra 	$L__BB0_29;
$L__BB0_32:
	setp.lt.u32 	%p21, %r54, 2;
	ld.shared.f64 	%fd64, [_ZZ10computeNCCE5shmem];
	st.shared.f64 	[%r15], %fd264;
	bar.sync 	0;
	@%p21 bra 	$L__BB0_36;
$L__BB0_33:
	shr.u32 	%r26, %r54, 1;
	setp.ge.u32 	%p22, %r1, %r26;
	@%p22 bra 	$L__BB0_35;
	shl.b32 	%r43, %r26, 3;
	add.s32 	%r44, %r15, %r43;
	ld.shared.f64 	%fd213, [%r44];
	ld.shared.f64 	%fd214, [%r15];
	add.f64 	%fd215, %fd213, %fd214;
	st.shared.f64 	[%r15], %fd215;
$L__BB0_35:
	bar.sync 	0;
	setp.gt.u32 	%p23, %r54, 3;
	mov.u32 	%r54, %r26;
	@%p23 bra 	$L__BB0_33;
$L__BB0_36:
	setp.ne.s32 	%p24, %r1, 0;
	@%p24 bra 	$L__BB0_38;
	ld.param.u64 	%rd48, [computeNCC_param_6];
	ld.shared.f64 	%fd216, [_ZZ10computeNCCE5shmem];
	mul.f64 	%fd217, %fd61, %fd61;
	sub.f64 	%fd218, %fd62, %fd217;
	sqrt.rn.f64 	%fd219, %fd218;
	mul.f64 	%fd220, %fd63, %fd63;
	sub.f64 	%fd221, %fd64, %fd220;
	sqrt.rn.f64 	%fd222, %fd221;
	mul.f64 	%fd223, %fd219, %fd222;
	div.rn.f64 	%fd224, %fd216, %fd223;
	cvta.to.global.u64 	%rd47, %rd48;
	st.global.f64 	[%rd47], %fd224;
$L__BB0_38:
	ret;

}
	// .globl	computeSums
.visible .entry computeSums(
	.param .u32 computeSums_param_0,
	.param .u64 .ptr .align 1 computeSums_param_1,
	.param .u64 .ptr .align 1 computeSums_param_2,
	.param .u64 .ptr .align 1 computeSums_param_3,
	.param .u64 .ptr .align 1 computeSums_param_4,
	.param .u64 .ptr .align 1 computeSums_param_5,
	.param .u64 .ptr .align 1 computeSums_param_6,
	.param .u64 .ptr .align 1 computeSums_param_7
)
{
	.reg .pred 	%p<23>;
	.reg .b32 	%r<62>;
	.reg .b32 	%f<26>;
	.reg .b64 	%rd<39>;
	.reg .b64 	%fd<125>;
	// demoted variable
	.shared .align 8 .b8 _ZZ11computeSumsE5shmem[2048];
	ld.param.u32 	%r26, [computeSums_param_0];
	ld.param.u64 	%rd8, [computeSums_param_1];
	ld.param.u64 	%rd9, [computeSums_param_2];
	cvta.to.global.u64 	%rd1, %rd9;
	cvta.to.global.u64 	%rd2, %rd8;
	mov.u32 	%r1, %ctaid.x;
	shl.b32 	%r27, %r1, 8;
	mov.u32 	%r2, %tid.x;
	add.s32 	%r55, %r27, %r2;
	mov.u32 	%r28, %nctaid.x;
	shl.b32 	%r4, %r28, 8;
	setp.ge.s32 	%p1, %r55, %r26;
	mov.f64 	%fd120, 0d0000000000000000;
	mov.f64 	%fd121, %fd120;
	mov.f64 	%fd122, %fd120;
	mov.f64 	%fd123, %fd120;
	mov.f64 	%fd124, %fd120;
	@%p1 bra 	$L__BB1_7;
	add.s32 	%r29, %r55, %r4;
	max.s32 	%r30, %r26, %r29;
	setp.lt.s32 	%p2, %r29, %r26;
	selp.u32 	%r31, 1, 0, %p2;
	add.s32 	%r32, %r29, %r31;
	sub.s32 	%r33, %r30, %r32;
	div.u32 	%r34, %r33, %r4;
	add.s32 	%r5, %r34, %r31;
	and.b32  	%r35, %r5, 3;
	setp.eq.s32 	%p3, %r35, 3;
	mov.f64 	%fd124, 0d0000000000000000;
	mov.f64 	%fd123, %fd124;
	mov.f64 	%fd122, %fd124;
	mov.f64 	%fd121, %fd124;
	mov.f64 	%fd120, %fd124;
	@%p3 bra 	$L__BB1_4;
	add.s32 	%r36, %r5, 1;
	and.b32  	%r37, %r36, 3;
	neg.s32 	%r53, %r37;
	mov.f64 	%fd124, 0d0000000000000000;
$L__BB1_3:
	.pragma "nounroll";
	mul.wide.s32 	%rd10, %r55, 4;
	add.s64 	%rd11, %rd1, %rd10;
	add.s64 	%rd12, %rd2, %rd10;
	ld.global.nc.f32 	%f1, [%rd12];
	ld.global.nc.f32 	%f2, [%rd11];
	cvt.f64.f32 	%fd44, %f1;
	add.f64 	%fd120, %fd120, %fd44;
	mul.f32 	%f3, %f1, %f1;
	cvt.f64.f32 	%fd45, %f3;
	add.f64 	%fd122, %fd122, %fd45;
	cvt.f64.f32 	%fd46, %f2;
	add.f64 	%fd121, %fd121, %fd46;
	mul.f32 	%f4, %f2, %f2;
	cvt.f64.f32 	%fd47, %f4;
	add.f64 	%fd123, %fd123, %fd47;
	mul.f32 	%f5, %f1, %f2;
	cvt.f64.f32 	%fd48, %f5;
	add.f64 	%fd124, %fd124, %fd48;
	add.s32 	%r55, %r55, %r4;
	add.s32 	%r53, %r53, 1;
	setp.ne.s32 	%p4, %r53, 0;
	@%p4 bra 	$L__BB1_3;
$L__BB1_4:
	setp.lt.u32 	%p5, %r5, 3;
	@%p5 bra 	$L__BB1_7;
	mul.wide.s32 	%rd16, %r4, 4;
$L__BB1_6:
	mul.wide.s32 	%rd13, %r55, 4;
	add.s64 	%rd14, %rd2, %rd13;
	ld.global.nc.f32 	%f6, [%rd14];
	add.s64 	%rd15, %rd1, %rd13;
	ld.global.nc.f32 	%f7, [%rd15];
	cvt.f64.f32 	%fd49, %f6;
	add.f64 	%fd50, %fd120, %fd49;
	mul.f32 	%f8, %f6, %f6;
	cvt.f64.f32 	%fd51, %f8;
	add.f64 	%fd52, %fd122, %fd51;
	cvt.f64.f32 	%fd53, %f7;
	add.f64 	%fd54, %fd121, %fd53;
	mul.f32 	%f9, %f7, %f7;
	cvt.f64.f32 	%fd55, %f9;
	add.f64 	%fd56, %fd123, %fd55;
	mul.f32 	%f10, %f6, %f7;
	cvt.f64.f32 	%fd57, %f10;
	add.f64 	%fd58, %fd124, %fd57;
	add.s32 	%r38, %r55, %r4;
	add.s64 	%rd17, %rd14, %rd16;
	ld.global.nc.f32 	%f11, [%rd17];
	add.s64 	%rd18, %rd15, %rd16;
	ld.global.nc.f32 	%f12, [%rd18];
	cvt.f64.f32 	%fd59, %f11;
	add.f64 	%fd60, %fd50, %fd59;
	mul.f32 	%f13, %f11, %f11;
	cvt.f64.f32 	%fd61, %f13;
	add.f64 	%fd62, %fd52, %fd61;
	cvt.f64.f32 	%fd63, %f12;
	add.f64 	%fd64, %fd54, %fd63;
	mul.f32 	%f14, %f12, %f12;
	cvt.f64.f32 	%fd65, %f14;
	add.f64 	%fd66, %fd56, %fd65;
	mul.f32 	%f15, %f11, %f12;
	cvt.f64.f32 	%fd67, %f15;
	add.f64 	%fd68, %fd58, %fd67;
	add.s32 	%r39, %r38, %r4;
	add.s64 	%rd19, %rd17, %rd16;
	ld.global.nc.f32 	%f16, [%rd19];
	add.s64 	%rd20, %rd18, %rd16;
	ld.global.nc.f32 	%f17, [%rd20];
	cvt.f64.f32 	%fd69, %f16;
	add.f64 	%fd70, %fd60, %fd69;
	mul.f32 	%f18, %f16, %f16;
	cvt.f64.f32 	%fd71, %f18;
	add.f64 	%fd72, %fd62, %fd71;
	cvt.f64.f32 	%fd73, %f17;
	add.f64 	%fd74, %fd64, %fd73;
	mul.f32 	%f19, %f17, %f17;
	cvt.f64.f32 	%fd75, %f19;
	add.f64 	%fd76, %fd66, %fd75;
	mul.f32 	%f20, %f16, %f17;
	cvt.f64.f32 	%fd77, %f20;
	add.f64 	%fd78, %fd68, %fd77;
	add.s32 	%r40, %r39, %r4;
	add.s64 	%rd21, %rd19, %rd16;
	ld.global.nc.f32 	%f21, [%rd21];
	add.s64 	%rd22, %rd20, %rd16;
	ld.global.nc.f32 	%f22, [%rd22];
	cvt.f64.f32 	%fd79, %f21;
	add.f64 	%fd120, %fd70, %fd79;
	mul.f32 	%f23, %f21, %f21;
	cvt.f64.f32 	%fd80, %f23;
	add.f64 	%fd122, %fd72, %fd80;
	cvt.f64.f32 	%fd81, %f22;
	add.f64 	%fd121, %fd74, %fd81;
	mul.f32 	%f24, %f22, %f22;
	cvt.f64.f32 	%fd82, %f24;
	add.f64 	%fd123, %fd76, %fd82;
	mul.f32 	%f25, %f21, %f22;
	cvt.f64.f32 	%fd83, %f25;
	add.f64 	%fd124, %fd78, %fd83;
	add.s32 	%r55, %r40, %r4;
	setp.lt.s32 	%p6, %r55, %r26;
	@%p6 bra 	$L__BB1_6;
$L__BB1_7:
	shl.b32 	%r41, %r2, 3;
	mov.u32 	%r42, _ZZ11computeSumsE5shmem;
	add.s32 	%r14, %r42, %r41;
	st.shared.f64 	[%r14], %fd120;
	bar.sync 	0;
	mov.u32 	%r61, %ntid.x;
	setp.lt.u32 	%p7, %r61, 2;
	@%p7 bra 	$L__BB1_12;
	mov.u32 	%r57, %r61;
$L__BB1_9:
	shr.u32 	%r17, %r57, 1;
	setp.ge.u32 	%p8, %r2, %r17;
	@%p8 bra 	$L__BB1_11;
	shl.b32 	%r43, %r17, 3;
	add.s32 	%r44, %r14, %r43;
	ld.shared.f64 	%fd84, [%r44];
	ld.shared.f64 	%fd85, [%r14];
	add.f64 	%fd86, %fd84, %fd85;
	st.shared.f64 	[%r14], %fd86;
$L__BB1_11:
	bar.sync 	0;
	setp.gt.u32 	%p9, %r57, 3;
	mov.u32 	%r57, %r17;
	@%p9 bra 	$L__BB1_9;
$L__BB1_12:
	setp.lt.u32 	%p10, %r61, 2;
	ld.shared.f64 	%fd36, [_ZZ11computeSumsE5shmem];
	st.shared.f64 	[%r14], %fd122;
	bar.sync 	0;
	@%p10 bra 	$L__BB1_17;
	mov.u32 	%r58, %r61;
$L__BB1_14:
	shr.u32 	%r19, %r58, 1;
	setp.ge.u32 	%p11, %r2, %r19;
	@%p11 bra 	$L__BB1_16;
	shl.b32 	%r45, %r19, 3;
	add.s32 	%r46, %r14, %r45;
	ld.shared.f64 	%fd87, [%r46];
	ld.shared.f64 	%fd88, [%r14];
	add.f64 	%fd89, %fd87, %fd88;
	st.shared.f64 	[%r14], %fd89;
$L__BB1_16:
	bar.sync 	0;
	setp.gt.u32 	%p12, %r58, 3;
	mov.u32 	%r58, %r19;
	@%p12 bra 	$L__BB1_14;
$L__BB1_17:
	setp.lt.u32 	%p13, %r61, 2;
	ld.shared.f64 	%fd37, [_ZZ11computeSumsE5shmem];
	st.shared.f64 	[%r14], %fd121;
	bar.sync 	0;
	@%p13 bra 	$L__BB1_22;
	mov.u32 	%r59, %r61;
$L__BB1_19:
	shr.u32 	%r21, %r59, 1;
	setp.ge.u32 	%p14, %r2, %r21;
	@%p14 bra 	$L__BB1_21;
	shl.b32 	%r47, %r21, 3;
	add.s32 	%r48, %r14, %r47;
	ld.shared.f64 	%fd90, [%r48];
	ld.shared.f64 	%fd91, [%r14];
	add.f64 	%fd92, %fd90, %fd91;
	st.shared.f64 	[%r14], %fd92;
$L__BB1_21:
	bar.sync 	0;
	setp.gt.u32 	%p15, %r59, 3;
	mov.u32 	%r59, %r21;
	@%p15 bra 	$L__BB1_19;
$L__BB1_22:
	setp.lt.u32 	%p16, %r61, 2;
	ld.shared.f64 	%fd38, [_ZZ11computeSumsE5shmem];
	st.shared.f64 	[%r14], %fd123;
	bar.sync 	0;
	@%p16 bra 	$L__BB1_27;
	mov.u32 	%r60, %r61;
$L__BB1_24:
	shr.u32 	%r23, %r60, 1;
	setp.ge.u32 	%p17, %r2, %r23;
	@%p17 bra 	$L__BB1_26;
	shl.b32 	%r49, %r23, 3;
	add.s32 	%r50, %r14, %r49;
	ld.shared.f64 	%fd93, [%r50];
	ld.shared.f64 	%fd94, [%r14];
	add.f64 	%fd95, %fd93, %fd94;
	st.shared.f64 	[%r14], %fd95;
$L__BB1_26:
	bar.sync 	0;
	setp.gt.u32 	%p18, %r60, 3;
	mov.u32 	%r60, %r23;
	@%p18 bra 	$L__BB1_24;
$L__BB1_27:
	setp.lt.u32 	%p19, %r61, 2;
	ld.shared.f64 	%fd39, [_ZZ11computeSumsE5shmem];
	st.shared.f64 	[%r14], %fd124;
	bar.sync 	0;
	@%p19 bra 	$L__BB1_31;
$L__BB1_28:
	shr.u32 	%r25, %r61, 1;
	setp.ge.u32 	%p20, %r2, %r25;
	@%p20 bra 	$L__BB1_30;
	shl.b32 	%r51, %r25, 3;
	add.s32 	%r52, %r14, %r51;
	ld.shared.f64 	%fd96, [%r52];
	ld.shared.f64 	%fd97, [%r14];
	add.f64 	%fd98, %fd96, %fd97;
	st.shared.f64 	[%r14], %fd98;
$L__BB1_30:
	bar.sync 	0;
	setp.gt.u32 	%p21, %r61, 3;
	mov.u32 	%r61, %r25;
	@%p21 bra 	$L__BB1_28;
$L__BB1_31:
	setp.ne.s32 	%p22, %r2, 0;
	@%p22 bra 	$L__BB1_33;
	ld.param.u64 	%rd38, [computeSums_param_7];
	ld.param.u64 	%rd37, [computeSums_param_6];
	ld.param.u64 	%rd36, [computeSums_param_5];
	ld.param.u64 	%rd35, [computeSums_param_4];
	ld.param.u64 	%rd34, [computeSums_param_3];
	ld.shared.f64 	%fd99, [_ZZ11computeSumsE5shmem];
	cvta.to.global.u64 	%rd23, %rd35;
	mul.wide.u32 	%rd24, %r1, 8;
	add.s64 	%rd25, %rd23, %rd24;
	st.global.f64 	[%rd25], %fd36;
	cvta.to.global.u64 	%rd26, %rd34;
	add.s64 	%rd27, %rd26, %rd24;
	st.global.f64 	[%rd27], %fd37;
	cvta.to.global.u64 	%rd28, %rd37;
	add.s64 	%rd29, %rd28, %rd24;
	st.global.f64 	[%rd29], %fd38;
	cvta.to.global.u64 	%rd30, %rd36;
	add.s64 	%rd31, %rd30, %rd24;
	st.global.f64 	[%rd31], %fd39;
	cvta.to.global.u64 	%rd32, %rd38;
	add.s64 	%rd33, %rd32, %rd24;
	st.global.f64 	[%rd33], %fd99;
$L__BB1_33:
	ret;

}


// ===== COMPILED SASS (sm_100) =====

	.target	sm_100

	.elftype	@"ET_EXEC"


//--------------------- .note.nv.tkinfo           --------------------------
	.section	.note.nv.tkinfo,"",@"SHT_NOTE"
	.sectionflags	@"SHF_NOTE_NV_TKINFO"
	.tkinfo
        /*0018*/ 	.word	0x00000002
        /*0030*/ 	.string	""
        /*0030*/ 	.string	"ptxas"
        /*0030*/ 	.string	"Cuda compilation tools, release 13.0, V13.0.88"
        /*0030*/ 	.string	"Build cuda_13.0.r13.0/compiler.36424714_0"
        /*0030*/ 	.string	"-arch sm_100 -m 64 "



//--------------------- .note.nv.cuinfo           --------------------------
	.section	.note.nv.cuinfo,"",@"SHT_NOTE"
	.sectionflags	@"SHF_NOTE_NV_CUINFO"
        /*0018*/ 	.short	0x0002
        /*001a*/ 	.short	0x0064
        /*001c*/ 	.short	0x0082
	.zero		2


//--------------------- .nv.info                  --------------------------
	.section	.nv.info,"",@"SHT_CUDA_INFO"
	.align	4


	//----- nvinfo : EIATTR_REGCOUNT
	.align		4
        /*0000*/ 	.byte	0x04, 0x2f
        /*0002*/ 	.short	(.L_1 - .L_0)
	.align		4
.L_0:
        /*0004*/ 	.word	index@(computeNCC)
        /*0008*/ 	.word	0x0000002e


	//----- nvinfo : EIATTR_FRAME_SIZE
	.align		4
.L_1:
        /*000c*/ 	.byte	0x04, 0x11
        /*000e*/ 	.short	(.L_3 - .L_2)
	.align		4
.L_2:
        /*0010*/ 	.word	index@($__internal_1_$__cuda_sm20_dsqrt_rn_f64_mediumpath_v1)
        /*0014*/ 	.word	0x00000000


	//----- nvinfo : EIATTR_FRAME_SIZE
	.align		4
.L_3:
        /*0018*/ 	.byte	0x04, 0x11
        /*001a*/ 	.short	(.L_5 - .L_4)
	.align		4
.L_4:
        /*001c*/ 	.word	index@($__internal_0_$__cuda_sm20_div_rn_f64_full)
        /*0020*/ 	.word	0x00000000


	//----- nvinfo : EIATTR_FRAME_SIZE
	.align		4
.L_5:
        /*0024*/ 	.byte	0x04, 0x11
        /*0026*/ 	.short	(.L_7 - .L_6)
	.align		4
.L_6:
        /*0028*/ 	.word	index@(computeNCC)
        /*002c*/ 	.word	0x00000000


	//----- nvinfo : EIATTR_REGCOUNT
	.align		4
.L_7:
        /*0030*/ 	.byte	0x04, 0x2f
        /*0032*/ 	.short	(.L_9 - .L_8)
	.align		4
.L_8:
        /*0034*/ 	.word	index@(computeSums)
        /*0038*/ 	.word	0x00000020


	//----- nvinfo : EIATTR_FRAME_SIZE
	.align		4
.L_9:
        /*003c*/ 	.byte	0x04, 0x11
        /*003e*/ 	.short	(.L_11 - .L_10)
	.align		4
.L_10:
        /*0040*/ 	.word	index@(computeSums)
        /*0044*/ 	.word	0x00000000


	//----- nvinfo : EIATTR_MIN_STACK_SIZE
	.align		4
.L_11:
        /*0048*/ 	.byte	0x04, 0x12
        /*004a*/ 	.short	(.L_13 - .L_12)
	.align		4
.L_12:
        /*004c*/ 	.word	index@(computeSums)
        /*0050*/ 	.word	0x00000000


	//----- nvinfo : EIATTR_MIN_STACK_SIZE
	.align		4
.L_13:
        /*0054*/ 	.byte	0x04, 0x12
        /*0056*/ 	.short	(.L_15 - .L_14)
	.align		4
.L_14:
        /*0058*/ 	.word	index@(computeNCC)
        /*005c*/ 	.word	0x00000000
.L_15:


//--------------------- .nv.compat                --------------------------
	.section	.nv.compat,"",@"SHT_CUDA_COMPAT_INFO"
	.align	4
        /*0000*/ 	.byte	0x02, 0x09, 0x00, 0x00, 0x02, 0x02, 0x01, 0x00, 0x02, 0x05, 0x05, 0x00, 0x03, 0x07, 0x01, 0x01
        /*0010*/ 	.byte	0x02, 0x03, 0x00, 0x00, 0x02, 0x06, 0x01, 0x00, 0x04, 0x0b, 0x08, 0x00, 0x01, 0x00, 0x00, 0x00
        /*0020*/ 	.byte	0x00, 0x00, 0x00, 0x00


//--------------------- .nv.info.computeSums      --------------------------
	.section	.nv.info.computeSums,"",@"SHT_CUDA_INFO"
	.sectionflags	@""
	.align	4


	//----- nvinfo : EIATTR_CUDA_API_VERSION
	.align		4
        /*0000*/ 	.byte	0x04, 0x37
        /*0002*/ 	.short	(.L_17 - .L_16)
.L_16:
        /*0004*/ 	.word	0x00000082


	//----- nvinfo : EIATTR_KPARAM_INFO
	.align		4
.L_17:
        /*0008*/ 	.byte	0x04, 0x17
        /*000a*/ 	.short	(.L_19 - .L_18)
.L_18:
        /*000c*/ 	.word	0x00000000
        /*0010*/ 	.short	0x0007
        /*0012*/ 	.short	0x0038
        /*0014*/ 	.byte	0x00, 0xf5, 0x21, 0x00


	//----- nvinfo : EIATTR_KPARAM_INFO
	.align		4
.L_19:
        /*0018*/ 	.byte	0x04, 0x17
        /*001a*/ 	.short	(.L_21 - .L_20)
.L_20:
        /*001c*/ 	.word	0x00000000
        /*0020*/ 	.short	0x0006
        /*0022*/ 	.short	0x0030
        /*0024*/ 	.byte	0x00, 0xf5, 0x21, 0x00


	//----- nvinfo : EIATTR_KPARAM_INFO
	.align		4
.L_21:
        /*0028*/ 	.byte	0x04, 0x17
        /*002a*/ 	.short	(.L_23 - .L_22)
.L_22:
        /*002c*/ 	.word	0x00000000
        /*0030*/ 	.short	0x0005
        /*0032*/ 	.short	0x0028
        /*0034*/ 	.byte	0x00, 0xf5, 0x21, 0x00


	//----- nvinfo : EIATTR_KPARAM_INFO
	.align		4
.L_23:
        /*0038*/ 	.byte	0x04, 0x17
        /*003a*/ 	.short	(.L_25 - .L_24)
.L_24:
        /*003c*/ 	.word	0x00000000
        /*0040*/ 	.short	0x0004
        /*0042*/ 	.short	0x0020
        /*0044*/ 	.byte	0x00, 0xf5, 0x21, 0x00


	//----- nvinfo : EIATTR_KPARAM_INFO
	.align		4
.L_25:
        /*0048*/ 	.byte	0x04, 0x17
        /*004a*/ 	.short	(.L_27 - .L_26)
.L_26:
        /*004c*/ 	.word	0x00000000
        /*0050*/ 	.short	0x0003
        /*0052*/ 	.short	0x0018
        /*0054*/ 	.byte	0x00, 0xf5, 0x21, 0x00


	//----- nvinfo : EIATTR_KPARAM_INFO
	.align		4
.L_27:
        /*0058*/ 	.byte	0x04, 0x17
        /*005a*/ 	.short	(.L_29 - .L_28)
.L_28:
        /*005c*/ 	.word	0x00000000
        /*0060*/ 	.short	0x0002
        /*0062*/ 	.short	0x0010
        /*0064*/ 	.byte	0x00, 0xf5, 0x21, 0x00


	//----- nvinfo : EIATTR_KPARAM_INFO
	.align		4
.L_29:
        /*0068*/ 	.byte	0x04, 0x17
        /*006a*/ 	.short	(.L_31 - .L_30)
.L_30:
        /*006c*/ 	.word	0x00000000
        /*0070*/ 	.short	0x0001
        /*0072*/ 	.short	0x0008
        /*0074*/ 	.byte	0x00, 0xf5, 0x21, 0x00


	//----- nvinfo : EIATTR_KPARAM_INFO
	.align		4
.L_31:
        /*0078*/ 	.byte	0x04, 0x17
        /*007a*/ 	.short	(.L_33 - .L_32)
.L_32:
        /*007c*/ 	.word	0x00000000
        /*0080*/ 	.short	0x0000
        /*0082*/ 	.short	0x0000
        /*0084*/ 	.byte	0x00, 0xf0, 0x11, 0x00


	//----- nvinfo : EIATTR_SPARSE_MMA_MASK
	.align		4
.L_33:
        /*0088*/ 	.byte	0x03, 0x50
        /*008a*/ 	.short	0x0000


	//----- nvinfo : EIATTR_MAXREG_COUNT
	.align		4
        /*008c*/ 	.byte	0x03, 0x1b
        /*008e*/ 	.short	0x00ff


	//----- nvinfo : EIATTR_NUM_BARRIERS
	.align		4
        /*0090*/ 	.byte	0x02, 0x4c
        /*0092*/ 	.byte	0x01
	.zero		1


	//----- nvinfo : EIATTR_MERCURY_ISA_VERSION
	.align		4
        /*0094*/ 	.byte	0x03, 0x5f
        /*0096*/ 	.short	0x0101


	//----- nvinfo : EIATTR_VRC_CTA_INIT_COUNT
	.align		4
        /*0098*/ 	.byte	0x02, 0x4a
	.zero		1
	.zero		1


	//----- nvinfo : EIATTR_EXIT_INSTR_OFFSETS
	.align		4
        /*009c*/ 	.byte	0x04, 0x1c
        /*009e*/ 	.short	(.L_35 - .L_34)


	//   ....[0]....
.L_34:
        /*00a0*/ 	.word	0x00001000


	//   ....[1]....
        /*00a4*/ 	.word	0x00001140


	//----- nvinfo : EIATTR_CRS_STACK_SIZE
	.align		4
.L_35:
        /*00a8*/ 	.byte	0x04, 0x1e
        /*00aa*/ 	.short	(.L_37 - .L_36)
.L_36:
        /*00ac*/ 	.word	0x00000000


	//----- nvinfo : EIATTR_CBANK_PARAM_SIZE
	.align		4
.L_37:
        /*00b0*/ 	.byte	0x03, 0x19
        /*00b2*/ 	.short	0x0040


	//----- nvinfo : EIATTR_PARAM_CBANK
	.align		4
        /*00b4*/ 	.byte	0x04, 0x0a
        /*00b6*/ 	.short	(.L_39 - .L_38)
	.align		4
.L_38:
        /*00b8*/ 	.word	index@(.nv.constant0.computeSums)
        /*00bc*/ 	.short	0x0380
        /*00be*/ 	.short	0x0040


	//----- nvinfo : EIATTR_SW_WAR
	.align		4
.L_39:
        /*00c0*/ 	.byte	0x04, 0x36
        /*00c2*/ 	.short	(.L_41 - .L_40)
.L_40:
        /*00c4*/ 	.word	0x00000008
.L_41:


//--------------------- .nv.info.computeNCC       --------------------------
	.section	.nv.info.computeNCC,"",@"SHT_CUDA_INFO"
	.sectionflags	@""
	.align	4


	//----- nvinfo : EIATTR_CUDA_API_VERSION
	.align		4
        /*0000*/ 	.byte	0x04, 0x37
        /*0002*/ 	.short	(.L_43 - .L_42)
.L_42:
        /*0004*/ 	.word	0x00000082


	//----- nvinfo : EIATTR_KPARAM_INFO
	.align		4
.L_43:
        /*0008*/ 	.byte	0x04, 0x17
        /*000a*/ 	.short	(.L_45 - .L_44)
.L_44:
        /*000c*/ 	.word	0x00000000
        /*0010*/ 	.short	0x0006
        /*0012*/ 	.short	0x0030
        /*0014*/ 	.byte	0x00, 0xf5, 0x21, 0x00


	//----- nvinfo : EIATTR_KPARAM_INFO
	.align		4
.L_45:
        /*0018*/ 	.byte	0x04, 0x17
        /*001a*/ 	.short	(.L_47 - .L_46)
.L_46:
        /*001c*/ 	.word	0x00000000
        /*0020*/ 	.short	0x0005
        /*0022*/ 	.short	0x0028
        /*0024*/ 	.byte	0x00, 0xf5, 0x21, 0x00


	//----- nvinfo : EIATTR_KPARAM_INFO
	.align		4
.L_47:
        /*0028*/ 	.byte	0x04, 0x17
        /*002a*/ 	.short	(.L_49 - .L_48)
.L_48:
        /*002c*/ 	.word	0x00000000
        /*0030*/ 	.short	0x0004
        /*0032*/ 	.short	0x0020
        /*0034*/ 	.byte	0x00, 0xf5, 0x21, 0x00


	//----- nvinfo : EIATTR_KPARAM_INFO
	.align		4
.L_49:
        /*0038*/ 	.byte	0x04, 0x17
        /*003a*/ 	.short	(.L_51 - .L_50)
.L_50:
        /*003c*/ 	.word	0x00000000
        /*0040*/ 	.short	0x0003
        /*0042*/ 	.short	0x0018
        /*0044*/ 	.byte	0x00, 0xf5, 0x21, 0x00


	//----- nvinfo : EIATTR_KPARAM_INFO
	.align		4
.L_51:
        /*0048*/ 	.byte	0x04, 0x17
        /*004a*/ 	.short	(.L_53 - .L_52)
.L_52:
        /*004c*/ 	.word	0x00000000
        /*0050*/ 	.short	0x0002
        /*0052*/ 	.short	0x0010
        /*0054*/ 	.byte	0x00, 0xf5, 0x21, 0x00


	//----- nvinfo : EIATTR_KPARAM_INFO
	.align		4
.L_53:
        /*0058*/ 	.byte	0x04, 0x17
        /*005a*/ 	.short	(.L_55 - .L_54)
.L_54:
        /*005c*/ 	.word	0x00000000
        /*0060*/ 	.short	0x0001
        /*0062*/ 	.short	0x0008
        /*0064*/ 	.byte	0x00, 0xf5, 0x21, 0x00


	//----- nvinfo : EIATTR_KPARAM_INFO
	.align		4
.L_55:
        /*0068*/ 	.byte	0x04, 0x17
        /*006a*/ 	.short	(.L_57 - .L_56)
.L_56:
        /*006c*/ 	.word	0x00000000
        /*0070*/ 	.short	0x0000
        /*0072*/ 	.short	0x0000
        /*0074*/ 	.byte	0x00, 0xf0, 0x11, 0x00


	//----- nvinfo : EIATTR_SPARSE_MMA_MASK
	.align		4
.L_57:
        /*0078*/ 	.byte	0x03, 0x50
        /*007a*/ 	.short	0x0000


	//----- nvinfo : EIATTR_MAXREG_COUNT
	.align		4
        /*007c*/ 	.byte	0x03, 0x1b
        /*007e*/ 	.short	0x00ff


	//----- nvinfo : EIATTR_NUM_BARRIERS
	.align		4
        /*0080*/ 	.byte	0x02, 0x4c
        /*0082*/ 	.byte	0x01
	.zero		1


	//----- nvinfo : EIATTR_MERCURY_ISA_VERSION
	.align		4
        /*0084*/ 	.byte	0x03, 0x5f
        /*0086*/ 	.short	0x0101


	//----- nvinfo : EIATTR_VRC_CTA_INIT_COUNT
	.align		4
        /*0088*/ 	.byte	0x02, 0x4a
	.zero		1
	.zero		1


	//----- nvinfo : EIATTR_EXIT_INSTR_OFFSETS
	.align		4
        /*008c*/ 	.byte	0x04, 0x1c
        /*008e*/ 	.short	(.L_59 - .L_58)


	//   ....[0]....
.L_58:
        /*0090*/ 	.word	0x00001650


	//   ....[1]....
        /*0094*/ 	.word	0x00001b00


	//----- nvinfo : EIATTR_CRS_STACK_SIZE
	.align		4
.L_59:
        /*0098*/ 	.byte	0x04, 0x1e
        /*009a*/ 	.short	(.L_61 - .L_60)
.L_60:
        /*009c*/ 	.word	0x00000000


	//----- nvinfo : EIATTR_CBANK_PARAM_SIZE
	.align		4
.L_61:
        /*00a0*/ 	.byte	0x03, 0x19
        /*00a2*/ 	.short	0x0038


	//----- nvinfo : EIATTR_PARAM_CBANK
	.align		4
        /*00a4*/ 	.byte	0x04, 0x0a
        /*00a6*/ 	.short	(.L_63 - .L_62)
	.align		4
.L_62:
        /*00a8*/ 	.word	index@(.nv.constant0.computeNCC)
        /*00ac*/ 	.short	0x0380
        /*00ae*/ 	.short	0x0038


	//----- nvinfo : EIATTR_SW_WAR
	.align		4
.L_63:
        /*00b0*/ 	.byte	0x04, 0x36
        /*00b2*/ 	.short	(.L_65 - .L_64)
.L_64:
        /*00b4*/ 	.word	0x00000008
.L_65:


//--------------------- .nv.callgraph             --------------------------
	.section	.nv.callgraph,"",@"SHT_CUDA_CALLGRAPH"
	.align	4
	.sectionentsize	8
	.align		4
        /*0000*/ 	.word	0x00000000
	.align		4
        /*0004*/ 	.word	0xffffffff
	.align		4
        /*0008*/ 	.word	0x00000000
	.align		4
        /*000c*/ 	.word	0xfffffffe
	.align		4
        /*0010*/ 	.word	0x00000000
	.align		4
        /*0014*/ 	.word	0xfffffffd
	.align		4
        /*0018*/ 	.word	0x00000000
	.align		4
        /*001c*/ 	.word	0xfffffffc


//--------------------- .text.computeSums         --------------------------
	.section	.text.computeSums,"ax",@progbits
	.align	128
        .global         computeSums
        .type           computeSums,@function
        .size           computeSums,(.L_x_50 - computeSums)
        .other          computeSums,@"STO_CUDA_ENTRY STV_DEFAULT"
computeSums:
.text.computeSums:
[----:B------:R-:W-:Y:S01]  /*0000*/  LDC R1, c[0x0][0x37c] ;  /* 0x0000df00ff017b82 */ /* 0x000fe20000000800 */
[----:B------:R-:W0:Y:S01]  /*0010*/  S2R R0, SR_CTAID.X ;  /* 0x0000000000007919 */ /* 0x000e220000002500 */
[----:B------:R-:W1:Y:S06]  /*0020*/  LDCU UR4, c[0x0][0x380] ;  /* 0x00007000ff0477ac */ /* 0x000e6c0008000800 */
[----:B------:R-:W2:Y:S01]  /*0030*/  LDC R6, c[0x0][0x370] ;  /* 0x0000dc00ff067b82 */ /* 0x000ea20000000800 */
[----:B------:R-:W-:Y:S01]  /*0040*/  BSSY.RECONVERGENT B0, `(.L_x_0) ;  /* 0x0000095000007945 */ /* 0x000fe20003800200 */
[----:B------:R-:W0:Y:S01]  /*0050*/  S2R R3, SR_TID.X ;  /* 0x0000000000037919 */ /* 0x000e220000002100 */
[----:B------:R-:W3:Y:S01]  /*0060*/  LDCU.64 UR6, c[0x0][0x358] ;  /* 0x00006b00ff0677ac */ /* 0x000ee20008000a00 */
[----:B------:R-:W-:-:S02]  /*0070*/  CS2R R20, SRZ ;  /* 0x0000000000147805 */ /* 0x000fc4000001ff00 */
[----:B------:R-:W-:Y:S02]  /*0080*/  CS2R R16, SRZ ;  /* 0x0000000000107805 */ /* 0x000fe4000001ff00 */
[----:B------:R-:W-:Y:S02]  /*0090*/  CS2R R18, SRZ ;  /* 0x0000000000127805 */ /* 0x000fe4000001ff00 */
[----:B------:R-:W-:Y:S02]  /*00a0*/  CS2R R14, SRZ ;  /* 0x00000000000e7805 */ /* 0x000fe4000001ff00 */
[----:B------:R-:W-:Y:S01]  /*00b0*/  CS2R R10, SRZ ;  /* 0x00000000000a7805 */ /* 0x000fe2000001ff00 */
[----:B0-----:R-:W-:-:S05]  /*00c0*/  IMAD R9, R0, 0x100, R3 ;  /* 0x0000010000097824 */ /* 0x001fca00078e0203 */
[----:B-1----:R-:W-:-:S13]  /*00d0*/  ISETP.GE.AND P0, PT, R9, UR4, PT ;  /* 0x0000000409007c0c */ /* 0x002fda000bf06270 */
[----:B--23--:R-:W-:Y:S05]  /*00e0*/  @P0 BRA `(.L_x_1) ;  /* 0x0000000800280947 */ /* 0x00cfea0003800000 */
[----:B------:R-:W-:Y:S01]  /*00f0*/  IMAD.SHL.U32 R6, R6, 0x100, RZ ;  /* 0x0000010006067824 */ /* 0x000fe200078e00ff */
[----:B------:R-:W-:Y:S01]  /*0100*/  BSSY.RECONVERGENT B1, `(.L_x_2) ;  /* 0x000003d000017945 */ /* 0x000fe20003800200 */
[----:B------:R-:W-:Y:S02]  /*0110*/  CS2R R14, SRZ ;  /* 0x00000000000e7805 */ /* 0x000fe4000001ff00 */
[----:B------:R-:W-:Y:S01]  /*0120*/  CS2R R18, SRZ ;  /* 0x0000000000127805 */ /* 0x000fe2000001ff00 */
[----:B------:R-:W0:Y:S01]  /*0130*/  I2F.U32.RP R10, R6 ;  /* 0x00000006000a7306 */ /* 0x000e220000209000 */
[C---:B------:R-:W-:Y:S01]  /*0140*/  IMAD.IADD R2, R6.reuse, 0x1, R9 ;  /* 0x0000000106027824 */ /* 0x040fe200078e0209 */
[----:B------:R-:W-:Y:S02]  /*0150*/  IADD3 R11, PT, PT, RZ, -R6, RZ ;  /* 0x80000006ff0b7210 */ /* 0x000fe40007ffe0ff */
[----:B------:R-:W-:Y:S02]  /*0160*/  CS2R R16, SRZ ;  /* 0x0000000000107805 */ /* 0x000fe4000001ff00 */
[----:B------:R-:W-:-:S02]  /*0170*/  ISETP.NE.U32.AND P2, PT, R6, RZ, PT ;  /* 0x000000ff0600720c */ /* 0x000fc40003f45070 */
[----:B------:R-:W-:Y:S02]  /*0180*/  CS2R R20, SRZ ;  /* 0x0000000000147805 */ /* 0x000fe4000001ff00 */
[C---:B------:R-:W-:Y:S02]  /*0190*/  ISETP.GE.AND P0, PT, R2.reuse, UR4, PT ;  /* 0x0000000402007c0c */ /* 0x040fe4000bf06270 */
[----:B------:R-:W-:Y:S02]  /*01a0*/  VIMNMX R7, PT, PT, R2, UR4, !PT ;  /* 0x0000000402077c48 */ /* 0x000fe4000ffe0100 */
[----:B------:R-:W-:-:S04]  /*01b0*/  SEL R8, RZ, 0x1, P0 ;  /* 0x00000001ff087807 */ /* 0x000fc80000000000 */
[----:B------:R-:W-:Y:S01]  /*01c0*/  IADD3 R7, PT, PT, R7, -R2, -R8 ;  /* 0x8000000207077210 */ /* 0x000fe20007ffe808 */
[----:B0-----:R-:W0:Y:S02]  /*01d0*/  MUFU.RCP R10, R10 ;  /* 0x0000000a000a7308 */ /* 0x001e240000001000 */
[----:B0-----:R-:W-:-:S06]  /*01e0*/  VIADD R4, R10, 0xffffffe ;  /* 0x0ffffffe0a047836 */ /* 0x001fcc0000000000 */
[----:B------:R0:W1:Y:S02]  /*01f0*/  F2I.FTZ.U32.TRUNC.NTZ R5, R4 ;  /* 0x0000000400057305 */ /* 0x000064000021f000 */
[----:B0-----:R-:W-:Y:S02]  /*0200*/  IMAD.MOV.U32 R4, RZ, RZ, RZ ;  /* 0x000000ffff047224 */ /* 0x001fe400078e00ff */
[----:B-1----:R-:W-:-:S04]  /*0210*/  IMAD R11, R11, R5, RZ ;  /* 0x000000050b0b7224 */ /* 0x002fc800078e02ff */
[----:B------:R-:W-:-:S06]  /*0220*/  IMAD.HI.U32 R10, R5, R11, R4 ;  /* 0x0000000b050a7227 */ /* 0x000fcc00078e0004 */
[----:B------:R-:W-:Y:S01]  /*0230*/  IMAD.HI.U32 R5, R10, R7, RZ ;  /* 0x000000070a057227 */ /* 0x000fe200078e00ff */
[----:B------:R-:W-:-:S03]  /*0240*/  CS2R R10, SRZ ;  /* 0x00000000000a7805 */ /* 0x000fc6000001ff00 */
[----:B------:R-:W-:-:S04]  /*0250*/  IMAD.MOV R2, RZ, RZ, -R5 ;  /* 0x000000ffff027224 */ /* 0x000fc800078e0a05 */
[----:B------:R-:W-:-:S05]  /*0260*/  IMAD R7, R6, R2, R7 ;  /* 0x0000000206077224 */ /* 0x000fca00078e0207 */
[----:B------:R-:W-:-:S13]  /*0270*/  ISETP.GE.U32.AND P0, PT, R7, R6, PT ;  /* 0x000000060700720c */ /* 0x000fda0003f06070 */
[----:B------:R-:W-:Y:S01]  /*0280*/  @P0 IADD3 R7, PT, PT, -R6, R7, RZ ;  /* 0x0000000706070210 */ /* 0x000fe20007ffe1ff */
[----:B------:R-:W-:-:S03]  /*0290*/  @P0 VIADD R5, R5, 0x1 ;  /* 0x0000000105050836 */ /* 0x000fc60000000000 */
[----:B------:R-:W-:-:S13]  /*02a0*/  ISETP.GE.U32.AND P1, PT, R7, R6, PT ;  /* 0x000000060700720c */ /* 0x000fda0003f26070 */
[----:B------:R-:W-:Y:S01]  /*02b0*/  @P1 VIADD R5, R5, 0x1 ;  /* 0x0000000105051836 */ /* 0x000fe20000000000 */
[----:B------:R-:W-:-:S04]  /*02c0*/  @!P2 LOP3.LUT R5, RZ, R6, RZ, 0x33, !PT ;  /* 0x00000006ff05a212 */ /* 0x000fc800078e33ff */
[----:B------:R-:W-:-:S04]  /*02d0*/  IADD3 R2, PT, PT, R8, R5, RZ ;  /* 0x0000000508027210 */ /* 0x000fc80007ffe0ff */
[C---:B------:R-:W-:Y:S02]  /*02e0*/  LOP3.LUT R4, R2.reuse, 0x3, RZ, 0xc0, !PT ;  /* 0x0000000302047812 */ /* 0x040fe400078ec0ff */
[----:B------:R-:W-:Y:S02]  /*02f0*/  ISETP.GE.U32.AND P1, PT, R2, 0x3, PT ;  /* 0x000000030200780c */ /* 0x000fe40003f26070 */
[----:B------:R-:W-:-:S13]  /*0300*/  ISETP.NE.AND P0, PT, R4, 0x3, PT ;  /* 0x000000030400780c */ /* 0x000fda0003f05270 */
[----:B------:R-:W-:Y:S05]  /*0310*/  @!P0 BRA `(.L_x_3) ;  /* 0x00000000006c8947 */ /* 0x000fea0003800000 */
[----:B------:R-:W0:Y:S01]  /*0320*/  LDC.64 R4, c[0x0][0x390] ;  /* 0x0000e400ff047b82 */ /* 0x000e220000000a00 */
[----:B------:R-:W-:Y:S01]  /*0330*/  VIADD R2, R2, 0x1 ;  /* 0x0000000102027836 */ /* 0x000fe20000000000 */
[----:B------:R-:W-:-:S04]  /*0340*/  CS2R R10, SRZ ;  /* 0x00000000000a7805 */ /* 0x000fc8000001ff00 */
[----:B------:R-:W-:Y:S02]  /*0350*/  LOP3.LUT R2, R2, 0x3, RZ, 0xc0, !PT ;  /* 0x0000000302027812 */ /* 0x000fe400078ec0ff */
[----:B------:R-:W1:Y:S03]  /*0360*/  LDC.64 R12, c[0x0][0x388] ;  /* 0x0000e200ff0c7b82 */ /* 0x000e660000000a00 */
[----:B------:R-:W-:-:S07]  /*0370*/  IMAD.MOV R2, RZ, RZ, -R2 ;  /* 0x000000ffff027224 */ /* 0x000fce00078e0a02 */
.L_x_4:
[----:B-1----:R-:W-:-:S04]  /*0380*/  IMAD.WIDE R26, R9, 0x4, R12 ;  /* 0x00000004091a7825 */ /* 0x002fc800078e020c */
[----:B0-----:R-:W-:Y:S01]  /*0390*/  IMAD.WIDE R28, R9, 0x4, R4 ;  /* 0x00000004091c7825 */ /* 0x001fe200078e0204 */
[----:B------:R-:W2:Y:S05]  /*03a0*/  LDG.E.CONSTANT R7, desc[UR6][R26.64] ;  /* 0x000000061a077981 */ /* 0x000eaa000c1e9900 */
[----:B------:R-:W3:Y:S01]  /*03b0*/  LDG.E.CONSTANT R28, desc[UR6][R28.64] ;  /* 0x000000061c1c7981 */ /* 0x000ee2000c1e9900 */
[----:B------:R-:W-:Y:S01]  /*03c0*/  IADD3 R2, PT, PT, R2, 0x1, RZ ;  /* 0x0000000102027810 */ /* 0x000fe20007ffe0ff */
[----:B------:R-:W-:-:S03]  /*03d0*/  IMAD.IADD R9, R6, 0x1, R9 ;  /* 0x0000000106097824 */ /* 0x000fc600078e0209 */
[----:B------:R-:W-:Y:S01]  /*03e0*/  ISETP.NE.AND P0, PT, R2, RZ, PT ;  /* 0x000000ff0200720c */ /* 0x000fe20003f05270 */
[----:B--2---:R-:W0:Y:S01]  /*03f0*/  F2F.F64.F32 R22, R7 ;  /* 0x0000000700167310 */ /* 0x004e220000201800 */
[C---:B------:R-:W-:Y:S01]  /*0400*/  FMUL R8, R7.reuse, R7 ;  /* 0x0000000707087220 */ /* 0x040fe20000400000 */
[----:B---3--:R-:W-:-:S06]  /*0410*/  FMUL R26, R7, R28 ;  /* 0x0000001c071a7220 */ /* 0x008fcc0000400000 */
[----:B------:R-:W1:Y:S01]  /*0420*/  F2F.F64.F32 R24, R28 ;  /* 0x0000001c00187310 */ /* 0x000e620000201800 */
[----:B0-----:R-:W-:-:S07]  /*0430*/  DADD R20, R22, R20 ;  /* 0x0000000016147229 */ /* 0x001fce0000000014 */
[----:B------:R-:W0:Y:S01]  /*0440*/  F2F.F64.F32 R26, R26 ;  /* 0x0000001a001a7310 */ /* 0x000e220000201800 */
[----:B-1----:R-:W-:-:S07]  /*0450*/  DADD R16, R24, R16 ;  /* 0x0000000018107229 */ /* 0x002fce0000000010 */
[----:B------:R1:W2:Y:S01]  /*0460*/  F2F.F64.F32 R22, R8 ;  /* 0x0000000800167310 */ /* 0x0002a20000201800 */
[----:B0-----:R-:W-:Y:S01]  /*0470*/  DADD R10, R26, R10 ;  /* 0x000000001a0a7229 */ /* 0x001fe2000000000a */
[----:B-1----:R-:W-:-:S06]  /*0480*/  FMUL R8, R28, R28 ;  /* 0x0000001c1c087220 */ /* 0x002fcc0000400000 */
[----:B------:R-:W0:Y:S01]  /*0490*/  F2F.F64.F32 R24, R8 ;  /* 0x0000000800187310 */ /* 0x000e220000201800 */
[----:B--2---:R-:W-:Y:S02]  /*04a0*/  DADD R18, R22, R18 ;  /* 0x0000000016127229 */ /* 0x004fe40000000012 */
[----:B0-----:R-:W-:Y:S01]  /*04b0*/  DADD R14, R24, R14 ;  /* 0x00000000180e7229 */ /* 0x001fe2000000000e */
[----:B------:R-:W-:Y:S10]  /*04c0*/  @P0 BRA `(.L_x_4) ;  /* 0xfffffffc00ac0947 */ /* 0x000ff4000383ffff */
.L_x_3:
[----:B------:R-:W-:Y:S05]  /*04d0*/  BSYNC.RECONVERGENT B1 ;  /* 0x0000000000017941 */ /* 0x000fea0003800200 */
.L_x_2:
[----:B------:R-:W-:Y:S05]  /*04e0*/  @!P1 BRA `(.L_x_1) ;  /* 0x0000000400289947 */ /* 0x000fea0003800000 */
.L_x_5:
[----:B------:R-:W0:Y:S08]  /*04f0*/  LDC.64 R4, c[0x0][0x388] ;  /* 0x0000e200ff047b82 */ /* 0x000e300000000a00 */
[----:B------:R-:W1:Y:S01]  /*0500*/  LDC.64 R26, c[0x0][0x390] ;  /* 0x0000e400ff1a7b82 */ /* 0x000e620000000a00 */
[----:B0-----:R-:W-:-:S05]  /*0510*/  IMAD.WIDE R4, R9, 0x4, R4 ;  /* 0x0000000409047825 */ /* 0x001fca00078e0204 */
[----:B------:R-:W2:Y:S01]  /*0520*/  LDG.E.CONSTANT R8, desc[UR6][R4.64] ;  /* 0x0000000604087981 */ /* 0x000ea2000c1e9900 */
[----:B-1----:R-:W-:-:S05]  /*0530*/  IMAD.WIDE R26, R9, 0x4, R26 ;  /* 0x00000004091a7825 */ /* 0x002fca00078e021a */
[----:B------:R0:W3:Y:S01]  /*0540*/  LDG.E.CONSTANT R25, desc[UR6][R26.64] ;  /* 0x000000061a197981 */ /* 0x0000e2000c1e9900 */
[----:B------:R-:W-:-:S05]  /*0550*/  IMAD.WIDE R12, R6, 0x4, R4 ;  /* 0x00000004060c7825 */ /* 0x000fca00078e0204 */
[----:B------:R-:W4:Y:S01]  /*0560*/  LDG.E.CONSTANT R22, desc[UR6][R12.64] ;  /* 0x000000060c167981 */ /* 0x000f22000c1e9900 */
[----:B0-----:R-:W-:-:S05]  /*0570*/  IMAD.WIDE R26, R6, 0x4, R26 ;  /* 0x00000004061a7825 */ /* 0x001fca00078e021a */
[----:B------:R0:W5:Y:S01]  /*0580*/  LDG.E.CONSTANT R23, desc[UR6][R26.64] ;  /* 0x000000061a177981 */ /* 0x000162000c1e9900 */
[----:B------:R-:W-:-:S05]  /*0590*/  IMAD.WIDE R28, R6, 0x4, R12 ;  /* 0x00000004061c7825 */ /* 0x000fca00078e020c */
[----:B------:R1:W4:Y:S01]  /*05a0*/  LDG.E.CONSTANT R5, desc[UR6][R28.64] ;  /* 0x000000061c057981 */ /* 0x000322000c1e9900 */
[----:B0-----:R-:W-:-:S05]  /*05b0*/  IMAD.WIDE R26, R6, 0x4, R26 ;  /* 0x00000004061a7825 */ /* 0x001fca00078e021a */
[----:B------:R-:W4:Y:S01]  /*05c0*/  LDG.E.CONSTANT R4, desc[UR6][R26.64] ;  /* 0x000000061a047981 */ /* 0x000f22000c1e9900 */
[----:B-1----:R-:W-:-:S05]  /*05d0*/  IMAD.WIDE R28, R6, 0x4, R28 ;  /* 0x00000004061c7825 */ /* 0x002fca00078e021c */
[----:B------:R0:W4:Y:S02]  /*05e0*/  LDG.E.CONSTANT R2, desc[UR6][R28.64] ;  /* 0x000000061c027981 */ /* 0x000124000c1e9900 */
[----:B0-----:R-:W-:-:S05]  /*05f0*/  IMAD.WIDE R28, R6, 0x4, R26 ;  /* 0x00000004061c7825 */ /* 0x001fca00078e021a */
[----:B------:R5:W4:Y:S01]  /*0600*/  LDG.E.CONSTANT R7, desc[UR6][R28.64] ;  /* 0x000000061c077981 */ /* 0x000b22000c1e9900 */
[----:B------:R-:W-:-:S04]  /*0610*/  IADD3 R9, PT, PT, R6, R9, R6 ;  /* 0x0000000906097210 */ /* 0x000fc80007ffe006 */
[----:B------:R-:W-:-:S04]  /*0620*/  IADD3 R9, PT, PT, R6, R9, R6 ;  /* 0x0000000906097210 */ /* 0x000fc80007ffe006 */
[----:B------:R-:W-:Y:S01]  /*0630*/  ISETP.GE.AND P0, PT, R9, UR4, PT ;  /* 0x0000000409007c0c */ /* 0x000fe2000bf06270 */
[----:B--2---:R0:W1:Y:S01]  /*0640*/  F2F.F64.F32 R12, R8 ;  /* 0x00000008000c7310 */ /* 0x0040620000201800 */
[C---:B------:R-:W-:Y:S01]  /*0650*/  FMUL R24, R8.reuse, R8 ;  /* 0x0000000808187220 */ /* 0x040fe20000400000 */
[-C--:B---3--:R-:W-:Y:S01]  /*0660*/  FMUL R26, R25, R25.reuse ;  /* 0x00000019191a7220 */ /* 0x088fe20000400000 */
[----:B0-----:R-:W-:-:S05]  /*0670*/  FMUL R8, R8, R25 ;  /* 0x0000001908087220 */ /* 0x001fca0000400000 */
[----:B------:R-:W0:Y:S01]  /*0680*/  F2F.F64.F32 R26, R26 ;  /* 0x0000001a001a7310 */ /* 0x000e220000201800 */
[----:B-1----:R-:W-:-:S07]  /*0690*/  DADD R12, R12, R20 ;  /* 0x000000000c0c7229 */ /* 0x002fce0000000014 */
[----:B------:R-:W1:Y:S01]  /*06a0*/  F2F.F64.F32 R20, R24 ;  /* 0x0000001800147310 */ /* 0x000e620000201800 */
[-C--:B-----5:R-:W-:Y:S01]  /*06b0*/  FMUL R28, R23, R23.reuse ;  /* 0x00000017171c7220 */ /* 0x0a0fe20000400000 */
[----:B----4-:R-:W-:Y:S01]  /*06c0*/  FMUL R29, R22, R23 ;  /* 0x00000017161d7220 */ /* 0x010fe20000400000 */
[----:B0-----:R-:W-:-:S05]  /*06d0*/  DADD R26, R26, R14 ;  /* 0x000000001a1a7229 */ /* 0x001fca000000000e */
[----:B------:R-:W0:Y:S01]  /*06e0*/  F2F.F64.F32 R14, R22 ;  /* 0x00000016000e7310 */ /* 0x000e220000201800 */
[----:B-1----:R-:W-:-:S07]  /*06f0*/  DADD R20, R20, R18 ;  /* 0x0000000014147229 */ /* 0x002fce0000000012 */
[----:B------:R-:W1:Y:S01]  /*0700*/  F2F.F64.F32 R18, R25 ;  /* 0x0000001900127310 */ /* 0x000e620000201800 */
[----:B0-----:R-:W-:-:S07]  /*0710*/  DADD R14, R12, R14 ;  /* 0x000000000c0e7229 */ /* 0x001fce000000000e */
[----:B------:R-:W0:Y:S01]  /*0720*/  F2F.F64.F32 R24, R28 ;  /* 0x0000001c00187310 */ /* 0x000e220000201800 */
[----:B-1----:R-:W-:-:S07]  /*0730*/  DADD R18, R18, R16 ;  /* 0x0000000012127229 */ /* 0x002fce0000000010 */
[----:B------:R-:W1:Y:S01]  /*0740*/  F2F.F64.F32 R12, R23 ;  /* 0x00000017000c7310 */ /* 0x000e620000201800 */
[----:B0-----:R-:W-:-:S07]  /*0750*/  DADD R24, R26, R24 ;  /* 0x000000001a187229 */ /* 0x001fce0000000018 */
[----:B------:R0:W2:Y:S01]  /*0760*/  F2F.F64.F32 R16, R8 ;  /* 0x0000000800107310 */ /* 0x0000a20000201800 */
[----:B-1----:R-:W-:Y:S01]  /*0770*/  DADD R18, R18, R12 ;  /* 0x0000000012127229 */ /* 0x002fe2000000000c */
[----:B0-----:R-:W-:-:S06]  /*0780*/  FMUL R8, R22, R22 ;  /* 0x0000001616087220 */ /* 0x001fcc0000400000 */
[----:B------:R-:W0:Y:S01]  /*0790*/  F2F.F64.F32 R12, R5 ;  /* 0x00000005000c7310 */ /* 0x000e220000201800 */
[----:B--2---:R-:W-:-:S07]  /*07a0*/  DADD R16, R16, R10 ;  /* 0x0000000010107229 */ /* 0x004fce000000000a */
[----:B------:R1:W2:Y:S01]  /*07b0*/  F2F.F64.F32 R10, R8 ;  /* 0x00000008000a7310 */ /* 0x0002a20000201800 */
[----:B0-----:R-:W-:Y:S01]  /*07c0*/  DADD R22, R14, R12 ;  /* 0x000000000e167229 */ /* 0x001fe2000000000c */
[----:B-1----:R-:W-:-:S06]  /*07d0*/  FMUL R8, R5, R5 ;  /* 0x0000000505087220 */ /* 0x002fcc0000400000 */
[----:B------:R-:W-:Y:S01]  /*07e0*/  F2F.F64.F32 R14, R2 ;  /* 0x00000002000e7310 */ /* 0x000fe20000201800 */
[----:B--2---:R-:W-:-:S07]  /*07f0*/  DADD R20, R20, R10 ;  /* 0x0000000014147229 */ /* 0x004fce000000000a */
[----:B------:R-:W0:Y:S08]  /*0800*/  F2F.F64.F32 R10, R29 ;  /* 0x0000001d000a7310 */ /* 0x000e300000201800 */
[----:B------:R1:W2:Y:S01]  /*0810*/  F2F.F64.F32 R26, R8 ;  /* 0x00000008001a7310 */ /* 0x0002a20000201800 */
[----:B0-----:R-:W-:Y:S01]  /*0820*/  DADD R10, R16, R10 ;  /* 0x00000000100a7229 */ /* 0x001fe2000000000a */
[----:B-1----:R-:W-:-:S06]  /*0830*/  FMUL R8, R4, R4 ;  /* 0x0000000404087220 */ /* 0x002fcc0000400000 */
[----:B------:R0:W1:Y:S01]  /*0840*/  F2F.F64.F32 R16, R4 ;  /* 0x0000000400107310 */ /* 0x0000620000201800 */
[----:B--2---:R-:W-:Y:S01]  /*0850*/  DADD R28, R20, R26 ;  /* 0x00000000141c7229 */ /* 0x004fe2000000001a */
[----:B0-----:R-:W-:-:S06]  /*0860*/  FMUL R4, R5, R4 ;  /* 0x0000000405047220 */ /* 0x001fcc0000400000 */
[----:B------:R-:W0:Y:S01]  /*0870*/  F2F.F64.F32 R12, R8 ;  /* 0x00000008000c7310 */ /* 0x000e220000201800 */
[----:B------:R-:W-:Y:S01]  /*0880*/  DADD R20, R22, R14 ;  /* 0x0000000016147229 */ /* 0x000fe2000000000e */
[C---:B------:R-:W-:Y:S01]  /*0890*/  FMUL R5, R2.reuse, R2 ;  /* 0x0000000202057220 */ /* 0x040fe20000400000 */
[----:B------:R-:W-:Y:S01]  /*08a0*/  FMUL R22, R2, R7 ;  /* 0x0000000702167220 */ /* 0x000fe20000400000 */
[----:B-1----:R-:W-:-:S04]  /*08b0*/  DADD R16, R18, R16 ;  /* 0x0000000012107229 */ /* 0x002fc80000000010 */
[----:B------:R1:W2:Y:S01]  /*08c0*/  F2F.F64.F32 R26, R4 ;  /* 0x00000004001a7310 */ /* 0x0002a20000201800 */
[----:B0-----:R-:W-:Y:S01]  /*08d0*/  DADD R12, R24, R12 ;  /* 0x00000000180c7229 */ /* 0x001fe2000000000c */
[----:B-1----:R-:W-:-:S06]  /*08e0*/  FMUL R4, R7, R7 ;  /* 0x0000000707047220 */ /* 0x002fcc0000400000 */
[----:B------:R-:W0:Y:S01]  /*08f0*/  F2F.F64.F32 R18, R5 ;  /* 0x0000000500127310 */ /* 0x000e220000201800 */
[----:B--2---:R-:W-:-:S07]  /*0900*/  DADD R10, R10, R26 ;  /* 0x000000000a0a7229 */ /* 0x004fce000000001a */
[----:B------:R-:W1:Y:S01]  /*0910*/  F2F.F64.F32 R14, R7 ;  /* 0x00000007000e7310 */ /* 0x000e620000201800 */
[----:B0-----:R-:W-:-:S07]  /*0920*/  DADD R18, R28, R18 ;  /* 0x000000001c127229 */ /* 0x001fce0000000012 */
[----:B------:R-:W0:Y:S01]  /*0930*/  F2F.F64.F32 R4, R4 ;  /* 0x0000000400047310 */ /* 0x000e220000201800 */
[----:B-1----:R-:W-:-:S07]  /*0940*/  DADD R16, R16, R14 ;  /* 0x0000000010107229 */ /* 0x002fce000000000e */
[----:B------:R-:W1:Y:S01]  /*0950*/  F2F.F64.F32 R22, R22 ;  /* 0x0000001600167310 */ /* 0x000e620000201800 */
[----:B0-----:R-:W-:Y:S02]  /*0960*/  DADD R14, R12, R4 ;  /* 0x000000000c0e7229 */ /* 0x001fe40000000004 */
[----:B-1----:R-:W-:Y:S01]  /*0970*/  DADD R10, R10, R22 ;  /* 0x000000000a0a7229 */ /* 0x002fe20000000016 */
[----:B------:R-:W-:Y:S10]  /*0980*/  @!P0 BRA `(.L_x_5) ;  /* 0xfffffff800d88947 */ /* 0x000ff4000383ffff */
.L_x_1:
[----:B------:R-:W-:Y:S05]  /*0990*/  BSYNC.RECONVERGENT B0 ;  /* 0x0000000000007941 */ /* 0x000fea0003800200 */
.L_x_0:
[----:B------:R-:W0:Y:S01]  /*09a0*/  S2UR UR5, SR_CgaCtaId ;  /* 0x00000000000579c3 */ /* 0x000e220000008800 */
[----:B------:R-:W-:Y:S01]  /*09b0*/  UMOV UR4, 0x400 ;  /* 0x0000040000047882 */ /* 0x000fe20000000000 */
[----:B------:R-:W1:Y:S02]  /*09c0*/  LDCU UR8, c[0x0][0x360] ;  /* 0x00006c00ff0877ac */ /* 0x000e640008000800 */
[----:B-1----:R-:W-:Y:S02]  /*09d0*/  UISETP.GE.U32.AND UP0, UPT, UR8, 0x2, UPT ;  /* 0x000000020800788c */ /* 0x002fe4000bf06070 */
[----:B------:R-:W-:Y:S01]  /*09e0*/  IMAD.U32 R2, RZ, RZ, UR8 ;  /* 0x00000008ff027e24 */ /* 0x000fe2000f8e00ff */
[----:B0-----:R-:W-:-:S06]  /*09f0*/  ULEA UR4, UR5, UR4, 0x18 ;  /* 0x0000000405047291 */ /* 0x001fcc000f8ec0ff */
[----:B------:R-:W-:-:S05]  /*0a00*/  LEA R7, R3, UR4, 0x3 ;  /* 0x0000000403077c11 */ /* 0x000fca000f8e18ff */
[----:B------:R0:W-:Y:S01]  /*0a10*/  STS.64 [R7], R20 ;  /* 0x0000001407007388 */ /* 0x0001e20000000a00 */
[----:B------:R-:W-:Y:S06]  /*0a20*/  BAR.SYNC.DEFER_BLOCKING 0x0 ;  /* 0x0000000000007b1d */ /* 0x000fec0000010000 */
[----:B------:R-:W-:Y:S05]  /*0a30*/  BRA.U !UP0, `(.L_x_6) ;  /* 0x0000000108307547 */ /* 0x000fea000b800000 */
[----:B------:R-:W-:-:S07]  /*0a40*/  MOV R6, R2 ;  /* 0x0000000200067202 */ /* 0x000fce0000000f00 */
.L_x_7:
[----:B0-----:R-:W-:-:S04]  /*0a50*/  SHF.R.U32.HI R20, RZ, 0x1, R6 ;  /* 0x00000001ff147819 */ /* 0x001fc80000011606 */
[----:B------:R-:W-:-:S13]  /*0a60*/  ISETP.GE.U32.AND P0, PT, R3, R20, PT ;  /* 0x000000140300720c */ /* 0x000fda0003f06070 */
[----:B------:R-:W-:Y:S01]  /*0a70*/  @!P0 IMAD R12, R20, 0x8, R7 ;  /* 0x00000008140c8824 */ /* 0x000fe200078e0207 */
[----:B------:R-:W-:Y:S04]  /*0a80*/  @!P0 LDS.64 R8, [R7] ;  /* 0x0000000007088984 */ /* 0x000fe80000000a00 */
[----:B------:R-:W0:Y:S02]  /*0a90*/  @!P0 LDS.64 R4, [R12] ;  /* 0x000000000c048984 */ /* 0x000e240000000a00 */
[----:B0-----:R-:W-:-:S07]  /*0aa0*/  @!P0 DADD R4, R4, R8 ;  /* 0x0000000004048229 */ /* 0x001fce0000000008 */
[----:B------:R1:W-:Y:S01]  /*0ab0*/  @!P0 STS.64 [R7], R4 ;  /* 0x0000000407008388 */ /* 0x0003e20000000a00 */
[----:B------:R-:W-:Y:S01]  /*0ac0*/  BAR.SYNC.DEFER_BLOCKING 0x0 ;  /* 0x0000000000007b1d */ /* 0x000fe20000010000 */
[----:B------:R-:W-:Y:S01]  /*0ad0*/  ISETP.GT.U32.AND P0, PT, R6, 0x3, PT ;  /* 0x000000030600780c */ /* 0x000fe20003f04070 */
[----:B------:R-:W-:-:S12]  /*0ae0*/  IMAD.MOV.U32 R6, RZ, RZ, R20 ;  /* 0x000000ffff067224 */ /* 0x000fd800078e0014 */
[----:B-1----:R-:W-:Y:S05]  /*0af0*/  @P0 BRA `(.L_x_7) ;  /* 0xfffffffc00d40947 */ /* 0x002fea000383ffff */
.L_x_6:
[----:B------:R-:W1:Y:S01]  /*0b00*/  S2UR UR5, SR_CgaCtaId ;  /* 0x00000000000579c3 */ /* 0x000e620000008800 */
[----:B------:R-:W-:Y:S01]  /*0b10*/  UMOV UR4, 0x400 ;  /* 0x0000040000047882 */ /* 0x000fe20000000000 */
[----:B------:R-:W-:Y:S01]  /*0b20*/  ISETP.GE.U32.AND P0, PT, R2, 0x2, PT ;  /* 0x000000020200780c */ /* 0x000fe20003f06070 */
[----:B-1----:R-:W-:-:S09]  /*0b30*/  ULEA UR4, UR5, UR4, 0x18 ;  /* 0x0000000405047291 */ /* 0x002fd2000f8ec0ff */
[----:B------:R-:W1:Y:S04]  /*0b40*/  LDS.64 R4, [UR4] ;  /* 0x00000004ff047984 */ /* 0x000e680008000a00 */
[----:B------:R2:W-:Y:S01]  /*0b50*/  STS.64 [R7], R18 ;  /* 0x0000001207007388 */ /* 0x0005e20000000a00 */
[----:B------:R-:W-:Y:S06]  /*0b60*/  BAR.SYNC.DEFER_BLOCKING 0x0 ;  /* 0x0000000000007b1d */ /* 0x000fec0000010000 */
[----:B------:R-:W-:Y:S05]  /*0b70*/  @!P0 BRA `(.L_x_8) ;  /* 0x0000000000308947 */ /* 0x000fea0003800000 */
[----:B------:R-:W-:-:S07]  /*0b80*/  MOV R6, R2 ;  /* 0x0000000200067202 */ /* 0x000fce0000000f00 */
.L_x_9:
[----:B0-----:R-:W-:-:S04]  /*0b90*/  SHF.R.U32.HI R20, RZ, 0x1, R6 ;  /* 0x00000001ff147819 */ /* 0x001fc80000011606 */
[----:B------:R-:W-:-:S13]  /*0ba0*/  ISETP.GE.U32.AND P0, PT, R3, R20, PT ;  /* 0x000000140300720c */ /* 0x000fda0003f06070 */
[----:B--2---:R-:W-:Y:S01]  /*0bb0*/  @!P0 IMAD R18, R20, 0x8, R7 ;  /* 0x0000000814128824 */ /* 0x004fe200078e0207 */
[----:B------:R-:W-:Y:S04]  /*0bc0*/  @!P0 LDS.64 R12, [R7] ;  /* 0x00000000070c8984 */ /* 0x000fe80000000a00 */
[----:B------:R-:W0:Y:S02]  /*0bd0*/  @!P0 LDS.64 R8, [R18] ;  /* 0x0000000012088984 */ /* 0x000e240000000a00 */
[----:B0-----:R-:W-:-:S07]  /*0be0*/  @!P0 DADD R8, R8, R12 ;  /* 0x0000000008088229 */ /* 0x001fce000000000c */
[----:B------:R3:W-:Y:S01]  /*0bf0*/  @!P0 STS.64 [R7], R8 ;  /* 0x0000000807008388 */ /* 0x0007e20000000a00 */
[----:B------:R-:W-:Y:S01]  /*0c00*/  BAR.SYNC.DEFER_BLOCKING 0x0 ;  /* 0x0000000000007b1d */ /* 0x000fe20000010000 */
[----:B------:R-:W-:Y:S01]  /*0c10*/  ISETP.GT.U32.AND P0, PT, R6, 0x3, PT ;  /* 0x000000030600780c */ /* 0x000fe20003f04070 */
[----:B------:R-:W-:-:S12]  /*0c20*/  IMAD.MOV.U32 R6, RZ, RZ, R20 ;  /* 0x000000ffff067224 */ /* 0x000fd800078e0014 */
[----:B---3--:R-:W-:Y:S05]  /*0c30*/  @P0 BRA `(.L_x_9) ;  /* 0xfffffffc00d40947 */ /* 0x008fea000383ffff */
.L_x_8:
[----:B------:R-:W3:Y:S01]  /*0c40*/  S2UR UR5, SR_CgaCtaId ;  /* 0x00000000000579c3 */ /* 0x000ee20000008800 */
[----:B------:R-:W-:Y:S01]  /*0c50*/  UMOV UR4, 0x400 ;  /* 0x0000040000047882 */ /* 0x000fe20000000000 */
[----:B------:R-:W-:Y:S01]  /*0c60*/  ISETP.GE.U32.AND P0, PT, R2, 0x2, PT ;  /* 0x000000020200780c */ /* 0x000fe20003f06070 */
[----:B---3--:R-:W-:-:S09]  /*0c70*/  ULEA UR4, UR5, UR4, 0x18 ;  /* 0x0000000405047291 */ /* 0x008fd2000f8ec0ff */
[----:B------:R-:W3:Y:S04]  /*0c80*/  LDS.64 R8, [UR4] ;  /* 0x00000004ff087984 */ /* 0x000ee80008000a00 */
[----:B------:R4:W-:Y:S01]  /*0c90*/  STS.64 [R7], R16 ;  /* 0x0000001007007388 */ /* 0x0009e20000000a00 */
[----:B------:R-:W-:Y:S06]  /*0ca0*/  BAR.SYNC.DEFER_BLOCKING 0x0 ;  /* 0x0000000000007b1d */ /* 0x000fec0000010000 */
[----:B------:R-:W-:Y:S05]  /*0cb0*/  @!P0 BRA `(.L_x_10) ;  /* 0x0000000000308947 */ /* 0x000fea0003800000 */
[----:B------:R-:W-:-:S07]  /*0cc0*/  MOV R6, R2 ;  /* 0x0000000200067202 */ /* 0x000fce0000000f00 */
.L_x_11:
[----:B0-----:R-:W-:-:S04]  /*0cd0*/  SHF.R.U32.HI R20, RZ, 0x1, R6 ;  /* 0x00000001ff147819 */ /* 0x001fc80000011606 */
[----:B------:R-:W-:-:S13]  /*0ce0*/  ISETP.GE.U32.AND P0, PT, R3, R20, PT ;  /* 0x000000140300720c */ /* 0x000fda0003f06070 */
[----:B--2---:R-:W-:Y:S01]  /*0cf0*/  @!P0 IMAD R18, R20, 0x8, R7 ;  /* 0x0000000814128824 */ /* 0x004fe200078e0207 */
[----:B----4-:R-:W-:Y:S04]  /*0d00*/  @!P0 LDS.64 R16, [R7] ;  /* 0x0000000007108984 */ /* 0x010fe80000000a00 */
[----:B------:R-:W0:Y:S02]  /*0d10*/  @!P0 LDS.64 R12, [R18] ;  /* 0x00000000120c8984 */ /* 0x000e240000000a00 */
[----:B0-----:R-:W-:-:S07]  /*0d20*/  @!P0 DADD R12, R12, R16 ;  /* 0x000000000c0c8229 */ /* 0x001fce0000000010 */
[----:B------:R0:W-:Y:S01]  /*0d30*/  @!P0 STS.64 [R7], R12 ;  /* 0x0000000c07008388 */ /* 0x0001e20000000a00 */
[----:B------:R-:W-:Y:S01]  /*0d40*/  BAR.SYNC.DEFER_BLOCKING 0x0 ;  /* 0x0000000000007b1d */ /* 0x000fe20000010000 */
[----:B------:R-:W-:Y:S01]  /*0d50*/  ISETP.GT.U32.AND P0, PT, R6, 0x3, PT ;  /* 0x000000030600780c */ /* 0x000fe20003f04070 */
[----:B------:R-:W-:-:S12]  /*0d60*/  IMAD.MOV.U32 R6, RZ, RZ, R20 ;  /* 0x000000ffff067224 */ /* 0x000fd800078e0014 */
[----:B0-----:R-:W-:Y:S05]  /*0d70*/  @P0 BRA `(.L_x_11) ;  /* 0xfffffffc00d40947 */ /* 0x001fea000383ffff */
.L_x_10:
[----:B------:R-:W5:Y:S01]  /*0d80*/  S2UR UR5, SR_CgaCtaId ;  /* 0x00000000000579c3 */ /* 0x000f620000008800 */
[----:B------:R-:W-:Y:S01]  /*0d90*/  UMOV UR4, 0x400 ;  /* 0x0000040000047882 */ /* 0x000fe20000000000 */
[----:B------:R-:W-:Y:S01]  /*0da0*/  ISETP.GE.U32.AND P0, PT, R2, 0x2, PT ;  /* 0x000000020200780c */ /* 0x000fe20003f06070 */
[----:B-----5:R-:W-:-:S09]  /*0db0*/  ULEA UR4, UR5, UR4, 0x18 ;  /* 0x0000000405047291 */ /* 0x020fd2000f8ec0ff */
[----:B------:R-:W0:Y:S04]  /*0dc0*/  LDS.64 R12, [UR4] ;  /* 0x00000004ff0c7984 */ /* 0x000e280008000a00 */
[----:B------:R0:W-:Y:S01]  /*0dd0*/  STS.64 [R7], R14 ;  /* 0x0000000e07007388 */ /* 0x0001e20000000a00 */
[----:B------:R-:W-:Y:S06]  /*0de0*/  BAR.SYNC.DEFER_BLOCKING 0x0 ;  /* 0x0000000000007b1d */ /* 0x000fec0000010000 */
[----:B------:R-:W-:Y:S05]  /*0df0*/  @!P0 BRA `(.L_x_12) ;  /* 0x0000000000308947 */ /* 0x000fea0003800000 */
[----:B------:R-:W-:-:S07]  /*0e00*/  MOV R6, R2 ;  /* 0x0000000200067202 */ /* 0x000fce0000000f00 */
.L_x_13:
        /* <DEDUP_REMOVED lines=11> */
.L_x_12:
[----:B------:R-:W5:Y:S01]  /*0ec0*/  S2UR UR5, SR_CgaCtaId ;  /* 0x00000000000579c3 */ /* 0x000f620000008800 */
[----:B------:R-:W-:Y:S01]  /*0ed0*/  UMOV UR4, 0x400 ;  /* 0x0000040000047882 */ /* 0x000fe20000000000 */
[----:B------:R-:W-:Y:S02]  /*0ee0*/  ISETP.GE.U32.AND P1, PT, R2, 0x2, PT ;  /* 0x000000020200780c */ /* 0x000fe40003f26070 */
[----:B------:R-:W-:Y:S01]  /*0ef0*/  ISETP.NE.AND P0, PT, R3, RZ, PT ;  /* 0x000000ff0300720c */ /* 0x000fe20003f05270 */
[----:B-----5:R-:W-:-:S09]  /*0f00*/  ULEA UR4, UR5, UR4, 0x18 ;  /* 0x0000000405047291 */ /* 0x020fd2000f8ec0ff */
[----:B0-----:R-:W0:Y:S04]  /*0f10*/  LDS.64 R14, [UR4] ;  /* 0x00000004ff0e7984 */ /* 0x001e280008000a00 */
[----:B------:R0:W-:Y:S01]  /*0f20*/  STS.64 [R7], R10 ;  /* 0x0000000a07007388 */ /* 0x0001e20000000a00 */
[----:B------:R-:W-:Y:S06]  /*0f30*/  BAR.SYNC.DEFER_BLOCKING 0x0 ;  /* 0x0000000000007b1d */ /* 0x000fec0000010000 */
[----:B------:R-:W-:Y:S05]  /*0f40*/  @!P1 BRA `(.L_x_14) ;  /* 0x00000000002c9947 */ /* 0x000fea0003800000 */
.L_x_15:
[----:B--2---:R-:W-:-:S04]  /*0f50*/  SHF.R.U32.HI R18, RZ, 0x1, R2 ;  /* 0x00000001ff127819 */ /* 0x004fc80000011602 */
[----:B------:R-:W-:-:S13]  /*0f60*/  ISETP.GE.U32.AND P1, PT, R3, R18, PT ;  /* 0x000000120300720c */ /* 0x000fda0003f26070 */
[----:B------:R-:W-:Y:S01]  /*0f70*/  @!P1 LEA R6, R18, R7, 0x3 ;  /* 0x0000000712069211 */ /* 0x000fe200078e18ff */
[----:B----4-:R-:W-:Y:S04]  /*0f80*/  @!P1 LDS.64 R16, [R7] ;  /* 0x0000000007109984 */ /* 0x010fe80000000a00 */
[----:B0-----:R-:W0:Y:S02]  /*0f90*/  @!P1 LDS.64 R10, [R6] ;  /* 0x00000000060a9984 */ /* 0x001e240000000a00 */
[----:B0-----:R-:W-:-:S07]  /*0fa0*/  @!P1 DADD R10, R10, R16 ;  /* 0x000000000a0a9229 */ /* 0x001fce0000000010 */
[----:B------:R0:W-:Y:S01]  /*0fb0*/  @!P1 STS.64 [R7], R10 ;  /* 0x0000000a07009388 */ /* 0x0001e20000000a00 */
[----:B------:R-:W-:Y:S01]  /*0fc0*/  BAR.SYNC.DEFER_BLOCKING 0x0 ;  /* 0x0000000000007b1d */ /* 0x000fe20000010000 */
[----:B------:R-:W-:Y:S01]  /*0fd0*/  ISETP.GT.U32.AND P1, PT, R2, 0x3, PT ;  /* 0x000000030200780c */ /* 0x000fe20003f24070 */
[----:B------:R-:W-:-:S12]  /*0fe0*/  IMAD.MOV.U32 R2, RZ, RZ, R18 ;  /* 0x000000ffff027224 */ /* 0x000fd800078e0012 */
[----:B0-----:R-:W-:Y:S05]  /*0ff0*/  @P1 BRA `(.L_x_15) ;  /* 0xfffffffc00d41947 */ /* 0x001fea000383ffff */
.L_x_14:
[----:B------:R-:W-:Y:S05]  /*1000*/  @P0 EXIT ;  /* 0x000000000000094d */ /* 0x000fea0003800000 */
[----:B------:R-:W5:Y:S01]  /*1010*/  S2UR UR5, SR_CgaCtaId ;  /* 0x00000000000579c3 */ /* 0x000f620000008800 */
[----:B------:R-:W-:-:S07]  /*1020*/  UMOV UR4, 0x400 ;  /* 0x0000040000047882 */ /* 0x000fce0000000000 */
[----:B0-----:R-:W0:Y:S08]  /*1030*/  LDC.64 R10, c[0x0][0x3a0] ;  /* 0x0000e800ff0a7b82 */ /* 0x001e300000000a00 */
[----:B----4-:R-:W4:Y:S01]  /*1040*/  LDC.64 R16, c[0x0][0x398] ;  /* 0x0000e600ff107b82 */ /* 0x010f220000000a00 */
[----:B-----5:R-:W-:-:S07]  /*1050*/  ULEA UR4, UR5, UR4, 0x18 ;  /* 0x0000000405047291 */ /* 0x020fce000f8ec0ff */
[----:B--2---:R-:W2:Y:S01]  /*1060*/  LDC.64 R18, c[0x0][0x3b0] ;  /* 0x0000ec00ff127b82 */ /* 0x004ea20000000a00 */
[C---:B0-----:R-:W-:Y:S01]  /*1070*/  IMAD.WIDE.U32 R10, R0.reuse, 0x8, R10 ;  /* 0x00000008000a7825 */ /* 0x041fe200078e000a */
[----:B------:R-:W0:Y:S06]  /*1080*/  LDS.64 R2, [UR4] ;  /* 0x00000004ff027984 */ /* 0x000e2c0008000a00 */
[----:B------:R-:W5:Y:S01]  /*1090*/  LDC.64 R20, c[0x0][0x3a8] ;  /* 0x0000ea00ff147b82 */ /* 0x000f620000000a00 */
[----:B-1----:R-:W-:Y:S01]  /*10a0*/  STG.E.64 desc[UR6][R10.64], R4 ;  /* 0x000000040a007986 */ /* 0x002fe2000c101b06 */
[----:B----4-:R-:W-:-:S06]  /*10b0*/  IMAD.WIDE.U32 R16, R0, 0x8, R16 ;  /* 0x0000000800107825 */ /* 0x010fcc00078e0010 */
[----:B------:R-:W1:Y:S01]  /*10c0*/  LDC.64 R6, c[0x0][0x3b8] ;  /* 0x0000ee00ff067b82 */ /* 0x000e620000000a00 */
[----:B---3--:R-:W-:Y:S01]  /*10d0*/  STG.E.64 desc[UR6][R16.64], R8 ;  /* 0x0000000810007986 */ /* 0x008fe2000c101b06 */
[----:B--2---:R-:W-:-:S05]  /*10e0*/  IMAD.WIDE.U32 R18, R0, 0x8, R18 ;  /* 0x0000000800127825 */ /* 0x004fca00078e0012 */
[----:B------:R-:W-:Y:S01]  /*10f0*/  STG.E.64 desc[UR6][R18.64], R12 ;  /* 0x0000000c12007986 */ /* 0x000fe2000c101b06 */
[----:B-----5:R-:W-:-:S05]  /*1100*/  IMAD.WIDE.U32 R20, R0, 0x8, R20 ;  /* 0x0000000800147825 */ /* 0x020fca00078e0014 */
[----:B------:R-:W-:Y:S01]  /*1110*/  STG.E.64 desc[UR6][R20.64], R14 ;  /* 0x0000000e14007986 */ /* 0x000fe2000c101b06 */
[----:B-1----:R-:W-:-:S05]  /*1120*/  IMAD.WIDE.U32 R6, R0, 0x8, R6 ;  /* 0x0000000800067825 */ /* 0x002fca00078e0006 */
[----:B0-----:R-:W-:Y:S01]  /*1130*/  STG.E.64 desc[UR6][R6.64], R2 ;  /* 0x0000000206007986 */ /* 0x001fe2000c101b06 */
[----:B------:R-:W-:Y:S05]  /*1140*/  EXIT ;  /* 0x000000000000794d */ /* 0x000fea0003800000 */
.L_x_16:
[----:B------:R-:W-:-:S00]  /*1150*/  BRA `(.L_x_16) ;  /* 0xfffffffc00fc7947 */ /* 0x000fc0000383ffff */
[----:B------:R-:W-:-:S00]  /*1160*/  NOP ;  /* 0x0000000000007918 */ /* 0x000fc00000000000 */
        /* <DEDUP_REMOVED lines=9> */
.L_x_50:


//--------------------- .text.computeNCC          --------------------------
	.section	.text.computeNCC,"ax",@progbits
	.align	128
        .global         computeNCC
        .type           computeNCC,@function
        .size           computeNCC,(.L_x_49 - computeNCC)
        .other          computeNCC,@"STO_CUDA_ENTRY STV_DEFAULT"
computeNCC:
.text.computeNCC:
[----:B------:R-:W-:Y:S01]  /*0000*/  LDC R1, c[0x0][0x37c] ;  /* 0x0000df00ff017b82 */ /* 0x000fe20000000800 */
[----:B------:R-:W0:Y:S01]  /*0010*/  S2R R0, SR_TID.X ;  /* 0x0000000000007919 */ /* 0x000e220000002100 */
[----:B------:R-:W0:Y:S01]  /*0020*/  LDCU UR4, c[0x0][0x380] ;  /* 0x00007000ff0477ac */ /* 0x000e220008000800 */
[----:B------:R-:W-:Y:S01]  /*0030*/  BSSY.RECONVERGENT B0, `(.L_x_17) ;  /* 0x00000fb000007945 */ /* 0x000fe20003800200 */
[----:B------:R-:W-:Y:S02]  /*0040*/  CS2R R12, SRZ ;  /* 0x00000000000c7805 */ /* 0x000fe4000001ff00 */
[----:B------:R-:W-:Y:S01]  /*0050*/  CS2R R16, SRZ ;  /* 0x0000000000107805 */ /* 0x000fe2000001ff00 */
[----:B------:R-:W1:Y:S01]  /*0060*/  LDCU.64 UR6, c[0x0][0x358] ;  /* 0x00006b00ff0677ac */ /* 0x000e620008000a00 */
[----:B------:R-:W-:Y:S02]  /*0070*/  CS2R R14, SRZ ;  /* 0x00000000000e7805 */ /* 0x000fe4000001ff00 */
[----:B------:R-:W-:-:S02]  /*0080*/  CS2R R18, SRZ ;  /* 0x0000000000127805 */ /* 0x000fc4000001ff00 */
[----:B------:R-:W-:Y:S02]  /*0090*/  CS2R R34, SRZ ;  /* 0x0000000000227805 */ /* 0x000fe4000001ff00 */
[----:B0-----:R-:W-:-:S13]  /*00a0*/  ISETP.GE.AND P0, PT, R0, UR4, PT ;  /* 0x0000000400007c0c */ /* 0x001fda000bf06270 */
[----:B-1----:R-:W-:Y:S05]  /*00b0*/  @P0 BRA `(.L_x_18) ;  /* 0x0000000c00c80947 */ /* 0x002fea0003800000 */
[----:B------:R-:W-:Y:S01]  /*00c0*/  LOP3.LUT R3, RZ, R0, RZ, 0x33, !PT ;  /* 0x00000000ff037212 */ /* 0x000fe200078e33ff */
[----:B------:R-:W-:Y:S01]  /*00d0*/  BSSY.RECONVERGENT B1, `(.L_x_19) ;  /* 0x000007c000017945 */ /* 0x000fe20003800200 */
[----:B------:R-:W-:Y:S01]  /*00e0*/  IMAD.MOV.U32 R2, RZ, RZ, R0 ;  /* 0x000000ffff027224 */ /* 0x000fe200078e0000 */
[----:B------:R-:W-:Y:S02]  /*00f0*/  CS2R R34, SRZ ;  /* 0x0000000000227805 */ /* 0x000fe4000001ff00 */
[----:B------:R-:W-:Y:S01]  /*0100*/  CS2R R18, SRZ ;  /* 0x0000000000127805 */ /* 0x000fe2000001ff00 */
[----:B------:R-:W-:Y:S01]  /*0110*/  VIADD R3, R3, UR4 ;  /* 0x0000000403037c36 */ /* 0x000fe20008000000 */
[----:B------:R-:W-:Y:S02]  /*0120*/  CS2R R14, SRZ ;  /* 0x00000000000e7805 */ /* 0x000fe4000001ff00 */
[----:B------:R-:W-:Y:S02]  /*0130*/  CS2R R16, SRZ ;  /* 0x0000000000107805 */ /* 0x000fe4000001ff00 */
[----:B------:R-:W-:-:S02]  /*0140*/  CS2R R12, SRZ ;  /* 0x00000000000c7805 */ /* 0x000fc4000001ff00 */
[C---:B------:R-:W-:Y:S02]  /*0150*/  ISETP.GE.U32.AND P0, PT, R3.reuse, 0x700, PT ;  /* 0x000007000300780c */ /* 0x040fe40003f06070 */
[----:B------:R-:W-:-:S11]  /*0160*/  LEA.HI R36, R3, 0x1, RZ, 0x18 ;  /* 0x0000000103247811 */ /* 0x000fd600078fc0ff */
[----:B------:R-:W-:Y:S05]  /*0170*/  @!P0 BRA `(.L_x_20) ;  /* 0x0000000400c48947 */ /* 0x000fea0003800000 */
[----:B------:R-:W0:Y:S01]  /*0180*/  LDCU.128 UR8, c[0x0][0x390] ;  /* 0x00007200ff0877ac */ /* 0x000e220008000c00 */
[----:B------:R-:W-:Y:S01]  /*0190*/  IMAD.WIDE.U32 R4, R0, 0x8, RZ ;  /* 0x0000000800047825 */ /* 0x000fe200078e00ff */
[----:B------:R-:W-:Y:S01]  /*01a0*/  CS2R R34, SRZ ;  /* 0x0000000000227805 */ /* 0x000fe2000001ff00 */
[----:B------:R-:W1:Y:S02]  /*01b0*/  LDCU.64 UR12, c[0x0][0x388] ;  /* 0x00007100ff0c77ac */ /* 0x000e640008000a00 */
[----:B------:R-:W-:Y:S01]  /*01c0*/  IMAD.MOV.U32 R2, RZ, RZ, R0 ;  /* 0x000000ffff027224 */ /* 0x000fe200078e0000 */
[----:B------:R-:W-:Y:S01]  /*01d0*/  LOP3.LUT R20, R4, 0x2000, RZ, 0xfc, !PT ;  /* 0x0000200004147812 */ /* 0x000fe200078efcff */
[----:B------:R-:W2:Y:S01]  /*01e0*/  LDCU.128 UR16, c[0x0][0x3a0] ;  /* 0x00007400ff1077ac */ /* 0x000ea20008000c00 */
[----:B------:R-:W-:-:S05]  /*01f0*/  LOP3.LUT R4, R36, 0x1fffff8, RZ, 0xc0, !PT ;  /* 0x01fffff824047812 */ /* 0x000fca00078ec0ff */
[----:B------:R-:W-:Y:S01]  /*0200*/  IMAD.MOV R4, RZ, RZ, -R4 ;  /* 0x000000ffff047224 */ /* 0x000fe200078e0a04 */
[C---:B0-----:R-:W-:Y:S02]  /*0210*/  IADD3 R6, P0, PT, R20.reuse, UR8, RZ ;  /* 0x0000000814067c10 */ /* 0x041fe4000ff1e0ff */
[C---:B------:R-:W-:Y:S02]  /*0220*/  IADD3 R10, P2, PT, R20.reuse, UR10, RZ ;  /* 0x0000000a140a7c10 */ /* 0x040fe4000ff5e0ff */
[C---:B------:R-:W-:Y:S02]  /*0230*/  IADD3.X R7, PT, PT, R5.reuse, UR9, RZ, P0, !PT ;  /* 0x0000000905077c10 */ /* 0x040fe400087fe4ff */
[C---:B-1----:R-:W-:Y:S02]  /*0240*/  IADD3 R22, P1, PT, R20.reuse, UR12, RZ ;  /* 0x0000000c14167c10 */ /* 0x042fe4000ff3e0ff */
[----:B------:R-:W-:Y:S02]  /*0250*/  IADD3.X R11, PT, PT, R5, UR11, RZ, P2, !PT ;  /* 0x0000000b050b7c10 */ /* 0x000fe400097fe4ff */
[----:B--2---:R-:W-:-:S02]  /*0260*/  IADD3 R8, P0, PT, R20, UR16, RZ ;  /* 0x0000001014087c10 */ /* 0x004fc4000ff1e0ff */
[----:B------:R-:W-:Y:S02]  /*0270*/  IADD3 R20, P2, PT, R20, UR18, RZ ;  /* 0x0000001214147c10 */ /* 0x000fe4000ff5e0ff */
[C---:B------:R-:W-:Y:S02]  /*0280*/  IADD3.X R23, PT, PT, R5.reuse, UR13, RZ, P1, !PT ;  /* 0x0000000d05177c10 */ /* 0x040fe40008ffe4ff */
[C---:B------:R-:W-:Y:S02]  /*0290*/  IADD3.X R9, PT, PT, R5.reuse, UR17, RZ, P0, !PT ;  /* 0x0000001105097c10 */ /* 0x040fe400087fe4ff */
[----:B------:R-:W-:-:S07]  /*02a0*/  IADD3.X R21, PT, PT, R5, UR19, RZ, P2, !PT ;  /* 0x0000001305157c10 */ /* 0x000fce00097fe4ff */
.L_x_21:
[----:B------:R-:W2:Y:S04]  /*02b0*/  LDG.E.64.CONSTANT R24, desc[UR6][R8.64+-0x2000] ;  /* 0xffe0000608187981 */ /* 0x000ea8000c1e9b00 */
[----:B------:R-:W3:Y:S04]  /*02c0*/  LDG.E.64.CONSTANT R28, desc[UR6][R6.64+-0x2000] ;  /* 0xffe00006061c7981 */ /* 0x000ee8000c1e9b00 */
[----:B------:R-:W4:Y:S04]  /*02d0*/  LDG.E.64.CONSTANT R32, desc[UR6][R22.64+-0x2000] ;  /* 0xffe0000616207981 */ /* 0x000f28000c1e9b00 */
[----:B------:R-:W5:Y:S04]  /*02e0*/  LDG.E.64.CONSTANT R30, desc[UR6][R10.64+-0x2000] ;  /* 0xffe000060a1e7981 */ /* 0x000f68000c1e9b00 */
[----:B------:R-:W5:Y:S04]  /*02f0*/  LDG.E.64.CONSTANT R38, desc[UR6][R22.64+-0x1800] ;  /* 0xffe8000616267981 */ /* 0x000f68000c1e9b00 */
[----:B------:R-:W5:Y:S01]  /*0300*/  LDG.E.64.CONSTANT R26, desc[UR6][R20.64+-0x2000] ;  /* 0xffe00006141a7981 */ /* 0x000f62000c1e9b00 */
[----:B--2---:R-:W-:-:S03]  /*0310*/  DADD R24, R24, R16 ;  /* 0x0000000018187229 */ /* 0x004fc60000000010 */
[----:B------:R-:W2:Y:S01]  /*0320*/  LDG.E.64.CONSTANT R16, desc[UR6][R8.64+-0x1800] ;  /* 0xffe8000608107981 */ /* 0x000ea2000c1e9b00 */
[----:B---3--:R-:W-:-:S03]  /*0330*/  DADD R28, R28, R12 ;  /* 0x000000001c1c7229 */ /* 0x008fc6000000000c */
[----:B------:R-:W3:Y:S01]  /*0340*/  LDG.E.64.CONSTANT R12, desc[UR6][R6.64+-0x1800] ;  /* 0xffe80006060c7981 */ /* 0x000ee2000c1e9b00 */
[----:B----4-:R-:W-:-:S03]  /*0350*/  DADD R32, R32, R14 ;  /* 0x0000000020207229 */ /* 0x010fc6000000000e */
[----:B------:R-:W4:Y:S01]  /*0360*/  LDG.E.64.CONSTANT R14, desc[UR6][R10.64+-0x1800] ;  /* 0xffe800060a0e7981 */ /* 0x000f22000c1e9b00 */
[----:B-----5:R-:W-:-:S03]  /*0370*/  DADD R30, R30, R18 ;  /* 0x000000001e1e7229 */ /* 0x020fc60000000012 */
[----:B------:R-:W5:Y:S01]  /*0380*/  LDG.E.64.CONSTANT R18, desc[UR6][R6.64+-0x1000] ;  /* 0xfff0000606127981 */ /* 0x000f62000c1e9b00 */
[----:B--2---:R-:W-:-:S03]  /*0390*/  DADD R24, R24, R16 ;  /* 0x0000000018187229 */ /* 0x004fc60000000010 */
[----:B------:R-:W2:Y:S01]  /*03a0*/  LDG.E.64.CONSTANT R16, desc[UR6][R22.64+-0x1000] ;  /* 0xfff0000616107981 */ /* 0x000ea2000c1e9b00 */
[----:B------:R-:W-:Y:S02]  /*03b0*/  DADD R32, R32, R38 ;  /* 0x0000000020207229 */ /* 0x000fe40000000026 */
[----:B---3--:R-:W-:Y:S01]  /*03c0*/  DADD R28, R28, R12 ;  /* 0x000000001c1c7229 */ /* 0x008fe2000000000c */
[----:B------:R-:W3:Y:S01]  /*03d0*/  LDG.E.64.CONSTANT R12, desc[UR6][R20.64+-0x1800] ;  /* 0xffe80006140c7981 */ /* 0x000ee2000c1e9b00 */
[----:B----4-:R-:W-:-:S03]  /*03e0*/  DADD R30, R30, R14 ;  /* 0x000000001e1e7229 */ /* 0x010fc6000000000e */
[----:B------:R-:W4:Y:S03]  /*03f0*/  LDG.E.64.CONSTANT R14, desc[UR6][R10.64+-0x1000] ;  /* 0xfff000060a0e7981 */ /* 0x000f26000c1e9b00 */
[----:B-----5:R-:W-:Y:S02]  /*0400*/  DADD R18, R28, R18 ;  /* 0x000000001c127229 */ /* 0x020fe40000000012 */
[----:B------:R-:W5:Y:S01]  /*0410*/  LDG.E.64.CONSTANT R28, desc[UR6][R20.64+-0x1000] ;  /* 0xfff00006141c7981 */ /* 0x000f62000c1e9b00 */
[----:B------:R-:W-:-:S03]  /*0420*/  DADD R26, R26, R34 ;  /* 0x000000001a1a7229 */ /* 0x000fc60000000022 */
        /* <DEDUP_REMOVED lines=11> */
[----:B---3--:R-:W-:-:S03]  /*04e0*/  DADD R12, R24, R12 ;  /* 0x00000000180c7229 */ /* 0x008fc6000000000c */
[----:B------:R-:W3:Y:S05]  /*04f0*/  LDG.E.64.CONSTANT R24, desc[UR6][R22.64+-0x800] ;  /* 0xfff8000616187981 */ /* 0x000eea000c1e9b00 */
[----:B----4-:R-:W-:Y:S02]  /*0500*/  DADD R12, R12, R14 ;  /* 0x000000000c0c7229 */ /* 0x010fe4000000000e */
[----:B-----5:R-:W-:Y:S01]  /*0510*/  DADD R26, R30, R26 ;  /* 0x000000001e1a7229 */ /* 0x020fe2000000001a */
[----:B------:R-:W4:Y:S04]  /*0520*/  LDG.E.64.CONSTANT R14, desc[UR6][R22.64] ;  /* 0x00000006160e7981 */ /* 0x000f28000c1e9b00 */
[----:B------:R-:W5:Y:S01]  /*0530*/  LDG.E.64.CONSTANT R30, desc[UR6][R8.64] ;  /* 0x00000006081e7981 */ /* 0x000f62000c1e9b00 */
[----:B--2---:R-:W-:-:S03]  /*0540*/  DADD R18, R28, R18 ;  /* 0x000000001c127229 */ /* 0x004fc60000000012 */
[----:B------:R-:W2:Y:S01]  /*0550*/  LDG.E.64.CONSTANT R28, desc[UR6][R10.64] ;  /* 0x000000060a1c7981 */ /* 0x000ea2000c1e9b00 */
[----:B---3--:R-:W-:-:S03]  /*0560*/  DADD R24, R16, R24 ;  /* 0x0000000010187229 */ /* 0x008fc60000000018 */
[----:B------:R-:W3:Y:S05]  /*0570*/  LDG.E.64.CONSTANT R16, desc[UR6][R6.64] ;  /* 0x0000000606107981 */ /* 0x000eea000c1e9b00 */
[----:B----4-:R-:W-:Y:S01]  /*0580*/  DADD R24, R24, R14 ;  /* 0x0000000018187229 */ /* 0x010fe2000000000e */
[----:B------:R-:W4:Y:S01]  /*0590*/  LDG.E.64.CONSTANT R14, desc[UR6][R6.64+0x800] ;  /* 0x00080006060e7981 */ /* 0x000f22000c1e9b00 */
[----:B-----5:R-:W-:-:S03]  /*05a0*/  DADD R30, R12, R30 ;  /* 0x000000000c1e7229 */ /* 0x020fc6000000001e */
[----:B------:R-:W5:Y:S01]  /*05b0*/  LDG.E.64.CONSTANT R12, desc[UR6][R22.64+0x800] ;  /* 0x00080006160c7981 */ /* 0x000f62000c1e9b00 */
[----:B--2---:R-:W-:-:S03]  /*05c0*/  DADD R28, R26, R28 ;  /* 0x000000001a1c7229 */ /* 0x004fc6000000001c */
[----:B------:R-:W2:Y:S01]  /*05d0*/  LDG.E.64.CONSTANT R26, desc[UR6][R8.64+0x800] ;  /* 0x00080006081a7981 */ /* 0x000ea2000c1e9b00 */
[----:B---3--:R-:W-:Y:S02]  /*05e0*/  DADD R16, R32, R16 ;  /* 0x0000000020107229 */ /* 0x008fe40000000010 */
[----:B------:R-:W-:Y:S01]  /*05f0*/  DADD R34, R18, R34 ;  /* 0x0000000012227229 */ /* 0x000fe20000000022 */
[----:B------:R-:W3:Y:S05]  /*0600*/  LDG.E.64.CONSTANT R18, desc[UR6][R10.64+0x800] ;  /* 0x000800060a127981 */ /* 0x000eea000c1e9b00 */
[----:B----4-:R-:W-:Y:S01]  /*0610*/  DADD R16, R16, R14 ;  /* 0x0000000010107229 */ /* 0x010fe2000000000e */
[----:B------:R-:W4:Y:S01]  /*0620*/  LDG.E.64.CONSTANT R14, desc[UR6][R20.64+0x800] ;  /* 0x00080006140e7981 */ /* 0x000f22000c1e9b00 */
[----:B-----5:R-:W-:-:S03]  /*0630*/  DADD R12, R24, R12 ;  /* 0x00000000180c7229 */ /* 0x020fc6000000000c */
        /* <DEDUP_REMOVED lines=14> */
[----:B------:R0:W4:Y:S01]  /*0720*/  LDG.E.64.CONSTANT R14, desc[UR6][R22.64+0x1800] ;  /* 0x00180006160e7981 */ /* 0x000122000c1e9b00 */
[----:B-----5:R-:W-:-:S03]  /*0730*/  DADD R34, R34, R16 ;  /* 0x0000000022227229 */ /* 0x020fc60000000010 */
[----:B------:R1:W5:Y:S01]  /*0740*/  LDG.E.64.CONSTANT R16, desc[UR6][R8.64+0x1800] ;  /* 0x0018000608107981 */ /* 0x000362000c1e9b00 */
[----:B--2---:R-:W-:-:S03]  /*0750*/  DADD R12, R24, R12 ;  /* 0x00000000180c7229 */ /* 0x004fc6000000000c */
[----:B------:R2:W3:Y:S01]  /*0760*/  LDG.E.64.CONSTANT R24, desc[UR6][R20.64+0x1800] ;  /* 0x0018000614187981 */ /* 0x0004e2000c1e9b00 */
[----:B------:R-:W-:Y:S01]  /*0770*/  IADD3 R6, P0, PT, R6, 0x4000, RZ ;  /* 0x0000400006067810 */ /* 0x000fe20007f1e0ff */
[----:B------:R-:W-:-:S04]  /*0780*/  VIADD R4, R4, 0x8 ;  /* 0x0000000804047836 */ /* 0x000fc80000000000 */
[----:B------:R-:W-:Y:S01]  /*0790*/  IMAD.X R7, RZ, RZ, R7, P0 ;  /* 0x000000ffff077224 */ /* 0x000fe200000e0607 */
[----:B------:R-:W-:Y:S02]  /*07a0*/  ISETP.NE.AND P0, PT, R4, RZ, PT ;  /* 0x000000ff0400720c */ /* 0x000fe40003f05270 */
[----:B0-----:R-:W-:Y:S02]  /*07b0*/  IADD3 R22, P1, PT, R22, 0x4000, RZ ;  /* 0x0000400016167810 */ /* 0x001fe40007f3e0ff */
[----:B-1----:R-:W-:Y:S02]  /*07c0*/  IADD3 R8, P2, PT, R8, 0x4000, RZ ;  /* 0x0000400008087810 */ /* 0x002fe40007f5e0ff */
[----:B------:R-:W-:Y:S02]  /*07d0*/  IADD3 R10, P3, PT, R10, 0x4000, RZ ;  /* 0x000040000a0a7810 */ /* 0x000fe40007f7e0ff */
[----:B--2---:R-:W-:Y:S01]  /*07e0*/  IADD3 R20, P4, PT, R20, 0x4000, RZ ;  /* 0x0000400014147810 */ /* 0x004fe20007f9e0ff */
[----:B----4-:R-:W-:-:S02]  /*07f0*/  DADD R14, R30, R14 ;  /* 0x000000001e0e7229 */ /* 0x010fc4000000000e */
[----:B-----5:R-:W-:Y:S02]  /*0800*/  DADD R16, R28, R16 ;  /* 0x000000001c107229 */ /* 0x020fe40000000010 */
[----:B---3--:R-:W-:Y:S01]  /*0810*/  DADD R18, R18, R26 ;  /* 0x0000000012127229 */ /* 0x008fe2000000001a */
[----:B------:R-:W-:Y:S02]  /*0820*/  IMAD.X R23, RZ, RZ, R23, P1 ;  /* 0x000000ffff177224 */ /* 0x000fe400008e0617 */
[----:B------:R-:W-:Y:S02]  /*0830*/  IMAD.X R9, RZ, RZ, R9, P2 ;  /* 0x000000ffff097224 */ /* 0x000fe400010e0609 */
[----:B------:R-:W-:Y:S02]  /*0840*/  IMAD.X R11, RZ, RZ, R11, P3 ;  /* 0x000000ffff0b7224 */ /* 0x000fe400018e060b */
[----:B------:R-:W-:Y:S02]  /*0850*/  IMAD.X R21, RZ, RZ, R21, P4 ;  /* 0x000000ffff157224 */ /* 0x000fe400020e0615 */
[----:B------:R-:W-:Y:S01]  /*0860*/  VIADD R2, R2, 0x800 ;  /* 0x0000080002027836 */ /* 0x000fe20000000000 */
[----:B------:R-:W-:Y:S01]  /*0870*/  DADD R34, R34, R24 ;  /* 0x0000000022227229 */ /* 0x000fe20000000018 */
[----:B------:R-:W-:Y:S10]  /*0880*/  @P0 BRA `(.L_x_21) ;  /* 0xfffffff800880947 */ /* 0x000ff4000383ffff */
.L_x_20:
[----:B------:R-:W-:Y:S05]  /*0890*/  BSYNC.RECONVERGENT B1 ;  /* 0x0000000000017941 */ /* 0x000fea0003800200 */
.L_x_19:
[----:B------:R-:W-:-:S13]  /*08a0*/  LOP3.LUT P0, R4, R36, 0x7, RZ, 0xc0, !PT ;  /* 0x0000000724047812 */ /* 0x000fda000780c0ff */
[----:B------:R-:W-:Y:S05]  /*08b0*/  @!P0 BRA `(.L_x_18) ;  /* 0x0000000400c88947 */ /* 0x000fea0003800000 */
[----:B------:R-:W-:Y:S01]  /*08c0*/  ISETP.GE.U32.AND P0, PT, R4, 0x4, PT ;  /* 0x000000040400780c */ /* 0x000fe20003f06070 */
[----:B------:R-:W-:Y:S01]  /*08d0*/  BSSY.RECONVERGENT B1, `(.L_x_22) ;  /* 0x0000036000017945 */ /* 0x000fe20003800200 */
[----:B------:R-:W-:-:S11]  /*08e0*/  LOP3.LUT P1, R36, R36, 0x3, RZ, 0xc0, !PT ;  /* 0x0000000324247812 */ /* 0x000fd6000782c0ff */
[----:B------:R-:W-:Y:S05]  /*08f0*/  @!P0 BRA `(.L_x_23) ;  /* 0x0000000000cc8947 */ /* 0x000fea0003800000 */
[----:B------:R-:W0:Y:S08]  /*0900*/  LDC.64 R6, c[0x0][0x398] ;  /* 0x0000e600ff067b82 */ /* 0x000e300000000a00 */
[----:B------:R-:W1:Y:S08]  /*0910*/  LDC.64 R10, c[0x0][0x390] ;  /* 0x0000e400ff0a7b82 */ /* 0x000e700000000a00 */
[----:B------:R-:W2:Y:S08]  /*0920*/  LDC.64 R4, c[0x0][0x388] ;  /* 0x0000e200ff047b82 */ /* 0x000eb00000000a00 */
[----:B------:R-:W3:Y:S01]  /*0930*/  LDC.64 R8, c[0x0][0x3a0] ;  /* 0x0000e800ff087b82 */ /* 0x000ee20000000a00 */
[----:B0-----:R-:W-:-:S05]  /*0940*/  IMAD.WIDE.U32 R6, R2, 0x8, R6 ;  /* 0x0000000802067825 */ /* 0x001fca00078e0006 */
[----:B------:R-:W4:Y:S01]  /*0950*/  LDG.E.64.CONSTANT R22, desc[UR6][R6.64] ;  /* 0x0000000606167981 */ /* 0x000f22000c1e9b00 */
[C---:B-1----:R-:W-:Y:S01]  /*0960*/  IMAD.WIDE.U32 R10, R2.reuse, 0x8, R10 ;  /* 0x00000008020a7825 */ /* 0x042fe200078e000a */
[----:B------:R-:W0:Y:S04]  /*0970*/  LDC.64 R32, c[0x0][0x3a8] ;  /* 0x0000ea00ff207b82 */ /* 0x000e280000000a00 */
[----:B------:R-:W5:Y:S01]  /*0980*/  LDG.E.64.CONSTANT R28, desc[UR6][R10.64] ;  /* 0x000000060a1c7981 */ /* 0x000f62000c1e9b00 */
[----:B--2---:R-:W-:-:S03]  /*0990*/  IMAD.WIDE.U32 R4, R2, 0x8, R4 ;  /* 0x0000000802047825 */ /* 0x004fc600078e0004 */
[----:B------:R-:W2:Y:S04]  /*09a0*/  LDG.E.64.CONSTANT R30, desc[UR6][R10.64+0x800] ;  /* 0x000800060a1e7981 */ /* 0x000ea8000c1e9b00 */
[----:B------:R-:W2:Y:S01]  /*09b0*/  LDG.E.64.CONSTANT R26, desc[UR6][R4.64] ;  /* 0x00000006041a7981 */ /* 0x000ea2000c1e9b00 */
[----:B---3--:R-:W-:-:S05]  /*09c0*/  IMAD.WIDE.U32 R8, R2, 0x8, R8 ;  /* 0x0000000802087825 */ /* 0x008fca00078e0008 */
[----:B------:R-:W3:Y:S01]  /*09d0*/  LDG.E.64.CONSTANT R24, desc[UR6][R8.64] ;  /* 0x0000000608187981 */ /* 0x000ee2000c1e9b00 */
[----:B0-----:R-:W-:-:S05]  /*09e0*/  IMAD.WIDE.U32 R32, R2, 0x8, R32 ;  /* 0x0000000802207825 */ /* 0x001fca00078e0020 */
        /* <DEDUP_REMOVED lines=9> */
[----:B------:R-:W-:Y:S02]  /*0a80*/  DADD R20, R34, R20 ;  /* 0x0000000022147229 */ /* 0x000fe40000000014 */
[----:B------:R-:W-:Y:S01]  /*0a90*/  DADD R28, R28, R30 ;  /* 0x000000001c1c7229 */ /* 0x000fe2000000001e */
[----:B------:R-:W3:Y:S04]  /*0aa0*/  LDG.E.64.CONSTANT R34, desc[UR6][R32.64+0x1800] ;  /* 0x0018000620227981 */ /* 0x000ee8000c1e9b00 */
[----:B------:R-:W3:Y:S04]  /*0ab0*/  LDG.E.64.CONSTANT R30, desc[UR6][R10.64+0x1000] ;  /* 0x001000060a1e7981 */ /* 0x000ee8000c1e9b00 */
[----:B------:R-:W3:Y:S01]  /*0ac0*/  LDG.E.64.CONSTANT R10, desc[UR6][R10.64+0x1800] ;  /* 0x001800060a0a7981 */ /* 0x000ee2000c1e9b00 */
[----:B----4-:R-:W-:-:S03]  /*0ad0*/  DADD R26, R26, R18 ;  /* 0x000000001a1a7229 */ /* 0x010fc60000000012 */
[----:B------:R-:W4:Y:S01]  /*0ae0*/  LDG.E.64.CONSTANT R18, desc[UR6][R4.64+0x1000] ;  /* 0x0010000604127981 */ /* 0x000f22000c1e9b00 */
[----:B-----5:R-:W-:-:S03]  /*0af0*/  DADD R20, R20, R12 ;  /* 0x0000000014147229 */ /* 0x020fc6000000000c */
[----:B------:R-:W5:Y:S04]  /*0b00*/  LDG.E.64.CONSTANT R12, desc[UR6][R32.64+0x1000] ;  /* 0x00100006200c7981 */ /* 0x000f68000c1e9b00 */
[----:B------:R-:W5:Y:S01]  /*0b10*/  LDG.E.64.CONSTANT R4, desc[UR6][R4.64+0x1800] ;  /* 0x0018000604047981 */ /* 0x000f62000c1e9b00 */
[----:B--2---:R-:W-:-:S03]  /*0b20*/  DADD R22, R22, R14 ;  /* 0x0000000016167229 */ /* 0x004fc6000000000e */
[----:B------:R-:W2:Y:S01]  /*0b30*/  LDG.E.64.CONSTANT R14, desc[UR6][R6.64+0x1000] ;  /* 0x00100006060e7981 */ /* 0x000ea2000c1e9b00 */
[----:B---3--:R-:W-:-:S03]  /*0b40*/  DADD R24, R24, R16 ;  /* 0x0000000018187229 */ /* 0x008fc60000000010 */
[----:B------:R-:W3:Y:S04]  /*0b50*/  LDG.E.64.CONSTANT R16, desc[UR6][R8.64+0x1000] ;  /* 0x0010000608107981 */ /* 0x000ee8000c1e9b00 */
[----:B------:R-:W3:Y:S04]  /*0b60*/  LDG.E.64.CONSTANT R6, desc[UR6][R6.64+0x1800] ;  /* 0x0018000606067981 */ /* 0x000ee8000c1e9b00 */
[----:B------:R-:W3:Y:S01]  /*0b70*/  LDG.E.64.CONSTANT R8, desc[UR6][R8.64+0x1800] ;  /* 0x0018000608087981 */ /* 0x000ee2000c1e9b00 */
[----:B------:R-:W-:Y:S01]  /*0b80*/  DADD R28, R28, R30 ;  /* 0x000000001c1c7229 */ /* 0x000fe2000000001e */
[----:B------:R-:W-:Y:S01]  /*0b90*/  VIADD R2, R2, 0x400 ;  /* 0x0000040002027836 */ /* 0x000fe20000000000 */
[----:B----4-:R-:W-:-:S02]  /*0ba0*/  DADD R18, R26, R18 ;  /* 0x000000001a127229 */ /* 0x010fc40000000012 */
[----:B-----5:R-:W-:Y:S02]  /*0bb0*/  DADD R20, R20, R12 ;  /* 0x0000000014147229 */ /* 0x020fe4000000000c */
[----:B--2---:R-:W-:Y:S02]  /*0bc0*/  DADD R22, R22, R14 ;  /* 0x0000000016167229 */ /* 0x004fe4000000000e */
[----:B---3--:R-:W-:Y:S02]  /*0bd0*/  DADD R16, R24, R16 ;  /* 0x0000000018107229 */ /* 0x008fe40000000010 */
[----:B------:R-:W-:Y:S02]  /*0be0*/  DADD R14, R18, R4 ;  /* 0x00000000120e7229 */ /* 0x000fe40000000004 */
[----:B------:R-:W-:Y:S02]  /*0bf0*/  DADD R12, R28, R10 ;  /* 0x000000001c0c7229 */ /* 0x000fe4000000000a */
[----:B------:R-:W-:-:S02]  /*0c00*/  DADD R18, R22, R6 ;  /* 0x0000000016127229 */ /* 0x000fc40000000006 */
[----:B------:R-:W-:Y:S02]  /*0c10*/  DADD R34, R20, R34 ;  /* 0x0000000014227229 */ /* 0x000fe40000000022 */
[----:B------:R-:W-:-:S11]  /*0c20*/  DADD R16, R16, R8 ;  /* 0x0000000010107229 */ /* 0x000fd60000000008 */
.L_x_23:
[----:B------:R-:W-:Y:S05]  /*0c30*/  BSYNC.RECONVERGENT B1 ;  /* 0x0000000000017941 */ /* 0x000fea0003800200 */
.L_x_22:
[----:B------:R-:W-:Y:S05]  /*0c40*/  @!P1 BRA `(.L_x_18) ;  /* 0x0000000000e49947 */ /* 0x000fea0003800000 */
[----:B------:R-:W-:Y:S01]  /*0c50*/  ISETP.NE.AND P1, PT, R36, 0x1, PT ;  /* 0x000000012400780c */ /* 0x000fe20003f25270 */
[----:B------:R-:W-:Y:S01]  /*0c60*/  BSSY.RECONVERGENT B1, `(.L_x_24) ;  /* 0x0000022000017945 */ /* 0x000fe20003800200 */
[----:B------:R-:W-:-:S11]  /*0c70*/  LOP3.LUT P0, RZ, R3, 0x100, RZ, 0xc0, !PT ;  /* 0x0000010003ff7812 */ /* 0x000fd6000780c0ff */
[----:B------:R-:W-:Y:S05]  /*0c80*/  @!P1 BRA `(.L_x_25) ;  /* 0x00000000007c9947 */ /* 0x000fea0003800000 */
[----:B------:R-:W0:Y:S08]  /*0c90*/  LDC.64 R40, c[0x0][0x390] ;  /* 0x0000e400ff287b82 */ /* 0x000e300000000a00 */
[----:B------:R-:W1:Y:S08]  /*0ca0*/  LDC.64 R42, c[0x0][0x388] ;  /* 0x0000e200ff2a7b82 */ /* 0x000e700000000a00 */
[----:B------:R-:W2:Y:S08]  /*0cb0*/  LDC.64 R32, c[0x0][0x3a0] ;  /* 0x0000e800ff207b82 */ /* 0x000eb00000000a00 */
[----:B------:R-:W3:Y:S01]  /*0cc0*/  LDC.64 R30, c[0x0][0x398] ;  /* 0x0000e600ff1e7b82 */ /* 0x000ee20000000a00 */
[----:B0-----:R-:W-:-:S05]  /*0cd0*/  IMAD.WIDE.U32 R40, R2, 0x8, R40 ;  /* 0x0000000802287825 */ /* 0x001fca00078e0028 */
[----:B------:R-:W4:Y:S02]  /*0ce0*/  LDG.E.64.CONSTANT R6, desc[UR6][R40.64] ;  /* 0x0000000628067981 */ /* 0x000f24000c1e9b00 */
[----:B------:R-:W0:Y:S01]  /*0cf0*/  LDC.64 R26, c[0x0][0x3a8] ;  /* 0x0000ea00ff1a7b82 */ /* 0x000e220000000a00 */
[C---:B-1----:R-:W-:Y:S01]  /*0d00*/  IMAD.WIDE.U32 R42, R2.reuse, 0x8, R42 ;  /* 0x00000008022a7825 */ /* 0x042fe200078e002a */
[----:B------:R-:W5:Y:S04]  /*0d10*/  LDG.E.64.CONSTANT R8, desc[UR6][R40.64+0x800] ;  /* 0x0008000628087981 */ /* 0x000f68000c1e9b00 */
[----:B------:R-:W5:Y:S01]  /*0d20*/  LDG.E.64.CONSTANT R24, desc[UR6][R42.64] ;  /* 0x000000062a187981 */ /* 0x000f62000c1e9b00 */
[----:B--2---:R-:W-:-:S03]  /*0d30*/  IMAD.WIDE.U32 R32, R2, 0x8, R32 ;  /* 0x0000000802207825 */ /* 0x004fc600078e0020 */
[----:B------:R-:W2:Y:S04]  /*0d40*/  LDG.E.64.CONSTANT R4, desc[UR6][R42.64+0x800] ;  /* 0x000800062a047981 */ /* 0x000ea8000c1e9b00 */
[----:B------:R-:W2:Y:S01]  /*0d50*/  LDG.E.64.CONSTANT R22, desc[UR6][R32.64] ;  /* 0x0000000620167981 */ /* 0x000ea2000c1e9b00 */
[----:B---3--:R-:W-:-:S03]  /*0d60*/  IMAD.WIDE.U32 R30, R2, 0x8, R30 ;  /* 0x00000008021e7825 */ /* 0x008fc600078e001e */
[----:B------:R-:W3:Y:S04]  /*0d70*/  LDG.E.64.CONSTANT R28, desc[UR6][R32.64+0x800] ;  /* 0x00080006201c7981 */ /* 0x000ee8000c1e9b00 */
[----:B------:R-:W3:Y:S01]  /*0d80*/  LDG.E.64.CONSTANT R20, desc[UR6][R30.64] ;  /* 0x000000061e147981 */ /* 0x000ee2000c1e9b00 */
[----:B0-----:R-:W-:-:S03]  /*0d90*/  IMAD.WIDE.U32 R26, R2, 0x8, R26 ;  /* 0x00000008021a7825 */ /* 0x001fc600078e001a */
[----:B------:R-:W3:Y:S04]  /*0da0*/  LDG.E.64.CONSTANT R36, desc[UR6][R30.64+0x800] ;  /* 0x000800061e247981 */ /* 0x000ee8000c1e9b00 */
[----:B------:R-:W3:Y:S04]  /*0db0*/  LDG.E.64.CONSTANT R10, desc[UR6][R26.64] ;  /* 0x000000061a0a7981 */ /* 0x000ee8000c1e9b00 */
[----:B------:R-:W3:Y:S01]  /*0dc0*/  LDG.E.64.CONSTANT R38, desc[UR6][R26.64+0x800] ;  /* 0x000800061a267981 */ /* 0x000ee2000c1e9b00 */
        /* <DEDUP_REMOVED lines=9> */
[----:B------:R-:W-:Y:S02]  /*0e60*/  DADD R18, R18, R36 ;  /* 0x0000000012127229 */ /* 0x000fe40000000024 */
[----:B------:R-:W-:-:S11]  /*0e70*/  DADD R34, R10, R38 ;  /* 0x000000000a227229 */ /* 0x000fd60000000026 */
.L_x_25:
[----:B------:R-:W-:Y:S05]  /*0e80*/  BSYNC.RECONVERGENT B1 ;  /* 0x0000000000017941 */ /* 0x000fea0003800200 */
.L_x_24:
[----:B------:R-:W-:Y:S05]  /*0e90*/  @P0 BRA `(.L_x_18) ;  /* 0x0000000000500947 */ /* 0x000fea0003800000 */
[----:B------:R-:W0:Y:S08]  /*0ea0*/  LDC.64 R4, c[0x0][0x390] ;  /* 0x0000e400ff047b82 */ /* 0x000e300000000a00 */
[----:B------:R-:W1:Y:S08]  /*0eb0*/  LDC.64 R6, c[0x0][0x388] ;  /* 0x0000e200ff067b82 */ /* 0x000e700000000a00 */
[----:B------:R-:W2:Y:S08]  /*0ec0*/  LDC.64 R8, c[0x0][0x3a0] ;  /* 0x0000e800ff087b82 */ /* 0x000eb00000000a00 */
[----:B------:R-:W3:Y:S01]  /*0ed0*/  LDC.64 R10, c[0x0][0x398] ;  /* 0x0000e600ff0a7b82 */ /* 0x000ee20000000a00 */
[----:B0-----:R-:W-:-:S06]  /*0ee0*/  IMAD.WIDE.U32 R4, R2, 0x8, R4 ;  /* 0x0000000802047825 */ /* 0x001fcc00078e0004 */
[----:B------:R-:W4:Y:S01]  /*0ef0*/  LDG.E.64.CONSTANT R4, desc[UR6][R4.64] ;  /* 0x0000000604047981 */ /* 0x000f22000c1e9b00 */
[----:B------:R-:W0:Y:S01]  /*0f00*/  LDC.64 R20, c[0x0][0x3a8] ;  /* 0x0000ea00ff147b82 */ /* 0x000e220000000a00 */
[----:B-1----:R-:W-:-:S06]  /*0f10*/  IMAD.WIDE.U32 R6, R2, 0x8, R6 ;  /* 0x0000000802067825 */ /* 0x002fcc00078e0006 */
[----:B------:R-:W5:Y:S01]  /*0f20*/  LDG.E.64.CONSTANT R6, desc[UR6][R6.64] ;  /* 0x0000000606067981 */ /* 0x000f62000c1e9b00 */
[----:B--2---:R-:W-:-:S06]  /*0f30*/  IMAD.WIDE.U32 R8, R2, 0x8, R8 ;  /* 0x0000000802087825 */ /* 0x004fcc00078e0008 */
[----:B------:R-:W2:Y:S01]  /*0f40*/  LDG.E.64.CONSTANT R8, desc[UR6][R8.64] ;  /* 0x0000000608087981 */ /* 0x000ea2000c1e9b00 */
[----:B---3--:R-:W-:-:S06]  /*0f50*/  IMAD.WIDE.U32 R10, R2, 0x8, R10 ;  /* 0x00000008020a7825 */ /* 0x008fcc00078e000a */
[----:B------:R-:W3:Y:S01]  /*0f60*/  LDG.E.64.CONSTANT R10, desc[UR6][R10.64] ;  /* 0x000000060a0a7981 */ /* 0x000ee2000c1e9b00 */
[----:B0-----:R-:W-:-:S06]  /*0f70*/  IMAD.WIDE.U32 R2, R2, 0x8, R20 ;  /* 0x0000000802027825 */ /* 0x001fcc00078e0014 */
[----:B------:R-:W3:Y:S01]  /*0f80*/  LDG.E.64.CONSTANT R2, desc[UR6][R2.64] ;  /* 0x0000000602027981 */ /* 0x000ee2000c1e9b00 */
[----:B----4-:R-:W-:Y:S02]  /*0f90*/  DADD R12, R12, R4 ;  /* 0x000000000c0c7229 */ /* 0x010fe40000000004 */
[----:B-----5:R-:W-:Y:S02]  /*0fa0*/  DADD R14, R14, R6 ;  /* 0x000000000e0e7229 */ /* 0x020fe40000000006 */
[----:B--2---:R-:W-:Y:S02]  /*0fb0*/  DADD R16, R16, R8 ;  /* 0x0000000010107229 */ /* 0x004fe40000000008 */
[----:B---3--:R-:W-:Y:S02]  /*0fc0*/  DADD R18, R18, R10 ;  /* 0x0000000012127229 */ /* 0x008fe4000000000a */
[----:B------:R-:W-:-:S11]  /*0fd0*/  DADD R34, R34, R2 ;  /* 0x0000000022227229 */ /* 0x000fd60000000002 */
.L_x_18:
[----:B------:R-:W-:Y:S05]  /*0fe0*/  BSYNC.RECONVERGENT B0 ;  /* 0x0000000000007941 */ /* 0x000fea0003800200 */
.L_x_17:
        /* <DEDUP_REMOVED lines=10> */
[----:B------:R-:W-:-:S07]  /*1090*/  IMAD.MOV.U32 R8, RZ, RZ, R2 ;  /* 0x000000ffff087224 */ /* 0x000fce00078e0002 */
.L_x_27:
[----:B------:R-:W-:-:S04]  /*10a0*/  SHF.R.U32.HI R10, RZ, 0x1, R8 ;  /* 0x00000001ff0a7819 */ /* 0x000fc80000011608 */
[----:B------:R-:W-:-:S13]  /*10b0*/  ISETP.GE.U32.AND P0, PT, R0, R10, PT ;  /* 0x0000000a0000720c */ /* 0x000fda0003f06070 */
[----:B------:R-:W-:Y:S01]  /*10c0*/  @!P0 IMAD R9, R10, 0x8, R3 ;  /* 0x000000080a098824 */ /* 0x000fe200078e0203 */
[----:B------:R-:W-:Y:S04]  /*10d0*/  @!P0 LDS.64 R6, [R3] ;  /* 0x0000000003068984 */ /* 0x000fe80000000a00 */
[----:B------:R-:W1:Y:S02]  /*10e0*/  @!P0 LDS.64 R4, [R9] ;  /* 0x0000000009048984 */ /* 0x000e640000000a00 */
[----:B-1----:R-:W-:-:S07]  /*10f0*/  @!P0 DADD R4, R4, R6 ;  /* 0x0000000004048229 */ /* 0x002fce0000000006 */
[----:B------:R1:W-:Y:S01]  /*1100*/  @!P0 STS.64 [R3], R4 ;  /* 0x0000000403008388 */ /* 0x0003e20000000a00 */
[----:B------:R-:W-:Y:S01]  /*1110*/  BAR.SYNC.DEFER_BLOCKING 0x0 ;  /* 0x0000000000007b1d */ /* 0x000fe20000010000 */
[----:B------:R-:W-:Y:S01]  /*1120*/  ISETP.GT.U32.AND P0, PT, R8, 0x3, PT ;  /* 0x000000030800780c */ /* 0x000fe20003f04070 */
[----:B------:R-:W-:-:S12]  /*1130*/  IMAD.MOV.U32 R8, RZ, RZ, R10 ;  /* 0x000000ffff087224 */ /* 0x000fd800078e000a */
[----:B-1----:R-:W-:Y:S05]  /*1140*/  @P0 BRA `(.L_x_27) ;  /* 0xfffffffc00d40947 */ /* 0x002fea000383ffff */
.L_x_26:
        /* <DEDUP_REMOVED lines=8> */
[----:B------:R-:W-:-:S07]  /*11d0*/  IMAD.MOV.U32 R10, RZ, RZ, R2 ;  /* 0x000000ffff0a7224 */ /* 0x000fce00078e0002 */
.L_x_29:
        /* <DEDUP_REMOVED lines=11> */
.L_x_28:
        /* <DEDUP_REMOVED lines=8> */
[----:B0-----:R-:W-:-:S07]  /*1310*/  IMAD.MOV.U32 R12, RZ, RZ, R2 ;  /* 0x000000ffff0c7224 */ /* 0x001fce00078e0002 */
.L_x_31:
[----:B--2---:R-:W-:-:S04]  /*1320*/  SHF.R.U32.HI R14, RZ, 0x1, R12 ;  /* 0x00000001ff0e7819 */ /* 0x004fc8000001160c */
        /* <DEDUP_REMOVED lines=9> */
[----:B0-----:R-:W-:Y:S05]  /*13c0*/  @P0 BRA `(.L_x_31) ;  /* 0xfffffffc00d40947 */ /* 0x001fea000383ffff */
.L_x_30:
        /* <DEDUP_REMOVED lines=8> */
[----:B--2---:R-:W-:-:S07]  /*1450*/  IMAD.MOV.U32 R14, RZ, RZ, R2 ;  /* 0x000000ffff0e7224 */ /* 0x004fce00078e0002 */
.L_x_33:
[----:B----4-:R-:W-:-:S04]  /*1460*/  SHF.R.U32.HI R16, RZ, 0x1, R14 ;  /* 0x00000001ff107819 */ /* 0x010fc8000001160e */
[----:B------:R-:W-:-:S13]  /*1470*/  ISETP.GE.U32.AND P0, PT, R0, R16, PT ;  /* 0x000000100000720c */ /* 0x000fda0003f06070 */
[----:B------:R-:W-:Y:S01]  /*1480*/  @!P0 IMAD R15, R16, 0x8, R3 ;  /* 0x00000008100f8824 */ /* 0x000fe200078e0203 */
[----:B0-----:R-:W-:Y:S04]  /*1490*/  @!P0 LDS.64 R12, [R3] ;  /* 0x00000000030c8984 */ /* 0x001fe80000000a00 */
[----:B------:R-:W0:Y:S02]  /*14a0*/  @!P0 LDS.64 R10, [R15] ;  /* 0x000000000f0a8984 */ /* 0x000e240000000a00 */
[----:B0-----:R-:W-:-:S07]  /*14b0*/  @!P0 DADD R10, R10, R12 ;  /* 0x000000000a0a8229 */ /* 0x001fce000000000c */
[----:B------:R0:W-:Y:S01]  /*14c0*/  @!P0 STS.64 [R3], R10 ;  /* 0x0000000a03008388 */ /* 0x0001e20000000a00 */
[----:B------:R-:W-:Y:S01]  /*14d0*/  BAR.SYNC.DEFER_BLOCKING 0x0 ;  /* 0x0000000000007b1d */ /* 0x000fe20000010000 */
[----:B------:R-:W-:Y:S01]  /*14e0*/  ISETP.GT.U32.AND P0, PT, R14, 0x3, PT ;  /* 0x000000030e00780c */ /* 0x000fe20003f04070 */
[----:B------:R-:W-:-:S12]  /*14f0*/  IMAD.MOV.U32 R14, RZ, RZ, R16 ;  /* 0x000000ffff0e7224 */ /* 0x000fd800078e0010 */
[----:B0-----:R-:W-:Y:S05]  /*1500*/  @P0 BRA `(.L_x_33) ;  /* 0xfffffffc00d40947 */ /* 0x001fea000383ffff */
.L_x_32:
[----:B------:R-:W5:Y:S01]  /*1510*/  S2UR UR5, SR_CgaCtaId ;  /* 0x00000000000579c3 */ /* 0x000f620000008800 */
[----:B------:R-:W-:Y:S01]  /*1520*/  UMOV UR4, 0x400 ;  /* 0x0000040000047882 */ /* 0x000fe20000000000 */
[----:B------:R-:W-:Y:S02]  /*1530*/  ISETP.GE.U32.AND P0, PT, R2, 0x2, PT ;  /* 0x000000020200780c */ /* 0x000fe40003f06070 */
[----:B------:R-:W-:Y:S01]  /*1540*/  ISETP.NE.AND P1, PT, R0, RZ, PT ;  /* 0x000000ff0000720c */ /* 0x000fe20003f25270 */
[----:B-----5:R-:W-:-:S09]  /*1550*/  ULEA UR4, UR5, UR4, 0x18 ;  /* 0x0000000405047291 */ /* 0x020fd2000f8ec0ff */
[----:B------:R-:W0:Y:S04]  /*1560*/  LDS.64 R10, [UR4] ;  /* 0x00000004ff0a7984 */ /* 0x000e280008000a00 */
[----:B------:R0:W-:Y:S01]  /*1570*/  STS.64 [R3], R34 ;  /* 0x0000002203007388 */ /* 0x0001e20000000a00 */
[----:B------:R-:W-:Y:S06]  /*1580*/  BAR.SYNC.DEFER_BLOCKING 0x0 ;  /* 0x0000000000007b1d */ /* 0x000fec0000010000 */
[----:B------:R-:W-:Y:S05]  /*1590*/  @!P0 BRA `(.L_x_34) ;  /* 0x00000000002c8947 */ /* 0x000fea0003800000 */
.L_x_35:
[----:B----4-:R-:W-:-:S04]  /*15a0*/  SHF.R.U32.HI R17, RZ, 0x1, R2 ;  /* 0x00000001ff117819 */ /* 0x010fc80000011602 */
[----:B------:R-:W-:-:S13]  /*15b0*/  ISETP.GE.U32.AND P0, PT, R0, R17, PT ;  /* 0x000000110000720c */ /* 0x000fda0003f06070 */
[----:B------:R-:W-:Y:S01]  /*15c0*/  @!P0 IMAD R16, R17, 0x8, R3 ;  /* 0x0000000811108824 */ /* 0x000fe200078e0203 */
[----:B--2---:R-:W-:Y:S04]  /*15d0*/  @!P0 LDS.64 R14, [R3] ;  /* 0x00000000030e8984 */ /* 0x004fe80000000a00 */
[----:B0-----:R-:W0:Y:S02]  /*15e0*/  @!P0 LDS.64 R12, [R16] ;  /* 0x00000000100c8984 */ /* 0x001e240000000a00 */
[----:B0-----:R-:W-:-:S07]  /*15f0*/  @!P0 DADD R12, R12, R14 ;  /* 0x000000000c0c8229 */ /* 0x001fce000000000e */
[----:B------:R0:W-:Y:S01]  /*1600*/  @!P0 STS.64 [R3], R12 ;  /* 0x0000000c03008388 */ /* 0x0001e20000000a00 */
[----:B------:R-:W-:Y:S01]  /*1610*/  BAR.SYNC.DEFER_BLOCKING 0x0 ;  /* 0x0000000000007b1d */ /* 0x000fe20000010000 */
[----:B------:R-:W-:Y:S01]  /*1620*/  ISETP.GT.U32.AND P0, PT, R2, 0x3, PT ;  /* 0x000000030200780c */ /* 0x000fe20003f04070 */
[----:B------:R-:W-:-:S12]  /*1630*/  IMAD.MOV.U32 R2, RZ, RZ, R17 ;  /* 0x000000ffff027224 */ /* 0x000fd800078e0011 */
[----:B0-----:R-:W-:Y:S05]  /*1640*/  @P0 BRA `(.L_x_35) ;  /* 0xfffffffc00d40947 */ /* 0x001fea000383ffff */
.L_x_34:
[----:B------:R-:W-:Y:S05]  /*1650*/  @P1 EXIT ;  /* 0x000000000000194d */ /* 0x000fea0003800000 */
[----:B-123--:R-:W-:Y:S01]  /*1660*/  DFMA R14, -R4, R4, R8 ;  /* 0x00000004040e722b */ /* 0x00efe20000000108 */
[----:B0-----:R-:W-:Y:S01]  /*1670*/  IMAD.MOV.U32 R12, RZ, RZ, 0x0 ;  /* 0x00000000ff0c7424 */ /* 0x001fe200078e00ff */
[----:B------:R-:W0:Y:S01]  /*1680*/  S2UR UR5, SR_CgaCtaId ;  /* 0x00000000000579c3 */ /* 0x000e220000008800 */
[----:B------:R-:W-:Y:S01]  /*1690*/  IMAD.MOV.U32 R13, RZ, RZ, 0x3fd80000 ;  /* 0x3fd80000ff0d7424 */ /* 0x000fe200078e00ff */
[----:B------:R-:W-:Y:S02]  /*16a0*/  UMOV UR4, 0x400 ;  /* 0x0000040000047882 */ /* 0x000fe40000000000 */
[----:B------:R-:W4:Y:S04]  /*16b0*/  MUFU.RSQ64H R9, R15 ;  /* 0x0000000f00097308 */ /* 0x000f280000001c00 */
[----:B------:R-:W-:-:S05]  /*16c0*/  VIADD R8, R15, 0xfcb00000 ;  /* 0xfcb000000f087836 */ /* 0x000fca0000000000 */
[----:B------:R-:W-:Y:S01]  /*16d0*/  ISETP.GE.U32.AND P0, PT, R8, 0x7ca00000, PT ;  /* 0x7ca000000800780c */ /* 0x000fe20003f06070 */
[----:B----4-:R-:W-:Y:S01]  /*16e0*/  DMUL R2, R8, R8 ;  /* 0x0000000808027228 */ /* 0x010fe20000000000 */
[----:B0-----:R-:W-:-:S07]  /*16f0*/  ULEA UR4, UR5, UR4, 0x18 ;  /* 0x0000000405047291 */ /* 0x001fce000f8ec0ff */
[----:B------:R-:W-:Y:S02]  /*1700*/  DFMA R2, R14, -R2, 1 ;  /* 0x3ff000000e02742b */ /* 0x000fe40000000802 */
[----:B------:R-:W0:Y:S06]  /*1710*/  LDS.64 R4, [UR4] ;  /* 0x00000004ff047984 */ /* 0x000e2c0008000a00 */
[----:B------:R-:W-:Y:S02]  /*1720*/  DFMA R12, R2, R12, 0.5 ;  /* 0x3fe00000020c742b */ /* 0x000fe4000000000c */
[----:B------:R-:W-:-:S08]  /*1730*/  DMUL R2, R8, R2 ;  /* 0x0000000208027228 */ /* 0x000fd00000000000 */
[----:B------:R-:W-:-:S08]  /*1740*/  DFMA R12, R12, R2, R8 ;  /* 0x000000020c0c722b */ /* 0x000fd00000000008 */
[----:B------:R-:W-:Y:S02]  /*1750*/  DMUL R16, R14, R12 ;  /* 0x0000000c0e107228 */ /* 0x000fe40000000000 */
[----:B------:R-:W-:Y:S02]  /*1760*/  VIADD R21, R13, 0xfff00000 ;  /* 0xfff000000d157836 */ /* 0x000fe40000000000 */
[----:B------:R-:W-:-:S04]  /*1770*/  IMAD.MOV.U32 R20, RZ, RZ, R12 ;  /* 0x000000ffff147224 */ /* 0x000fc800078e000c */
[----:B------:R-:W-:-:S08]  /*1780*/  DFMA R18, R16, -R16, R14 ;  /* 0x800000101012722b */ /* 0x000fd0000000000e */
[----:B------:R-:W-:Y:S01]  /*1790*/  DFMA R2, R18, R20, R16 ;  /* 0x000000141202722b */ /* 0x000fe20000000010 */
[----:B------:R-:W-:Y:S10]  /*17a0*/  @!P0 BRA `(.L_x_36) ;  /* 0x0000000000208947 */ /* 0x000ff40003800000 */
[----:B------:R-:W-:Y:S01]  /*17b0*/  IMAD.MOV.U32 R13, RZ, RZ, R19 ;  /* 0x000000ffff0d7224 */ /* 0x000fe200078e0013 */
[----:B------:R-:W-:Y:S01]  /*17c0*/  MOV R0, 0x1810 ;  /* 0x0000181000007802 */ /* 0x000fe20000000f00 */
[----:B------:R-:W-:Y:S02]  /*17d0*/  IMAD.MOV.U32 R20, RZ, RZ, R16 ;  /* 0x000000ffff147224 */ /* 0x000fe400078e0010 */
[----:B------:R-:W-:Y:S02]  /*17e0*/  IMAD.MOV.U32 R23, RZ, RZ, R17 ;  /* 0x000000ffff177224 */ /* 0x000fe400078e0011 */
[----:B------:R-:W-:-:S07]  /*17f0*/  IMAD.MOV.U32 R19, RZ, RZ, R21 ;  /* 0x000000ffff137224 */ /* 0x000fce00078e0015 */
[----:B0-----:R-:W-:Y:S05]  /*1800*/  CALL.REL.NOINC `($__internal_1_$__cuda_sm20_dsqrt_rn_f64_mediumpath_v1) ;  /* 0x0000000800287944 */ /* 0x001fea0003c00000 */
[----:B------:R-:W-:Y:S02]  /*1810*/  IMAD.MOV.U32 R2, RZ, RZ, R16 ;  /* 0x000000ffff027224 */ /* 0x000fe400078e0010 */
[----:B------:R-:W-:-:S07]  /*1820*/  IMAD.MOV.U32 R3, RZ, RZ, R17 ;  /* 0x000000ffff037224 */ /* 0x000fce00078e0011 */
.L_x_36:
[----:B------:R-:W-:Y:S01]  /*1830*/  DFMA R14, -R6, R6, R10 ;  /* 0x00000006060e722b */ /* 0x000fe2000000010a */
[----:B------:R-:W-:Y:S02]  /*1840*/  IMAD.MOV.U32 R10, RZ, RZ, 0x0 ;  /* 0x00000000ff0a7424 */ /* 0x000fe400078e00ff */
[----:B------:R-:W-:-:S03]  /*1850*/  IMAD.MOV.U32 R11, RZ, RZ, 0x3fd80000 ;  /* 0x3fd80000ff0b7424 */ /* 0x000fc600078e00ff */
[----:B------:R-:W1:Y:S04]  /*1860*/  MUFU.RSQ64H R7, R15 ;  /* 0x0000000f00077308 */ /* 0x000e680000001c00 */
[----:B------:R-:W-:-:S05]  /*1870*/  VIADD R6, R15, 0xfcb00000 ;  /* 0xfcb000000f067836 */ /* 0x000fca0000000000 */
[----:B------:R-:W-:Y:S01]  /*1880*/  ISETP.GE.U32.AND P0, PT, R6, 0x7ca00000, PT ;  /* 0x7ca000000600780c */ /* 0x000fe20003f06070 */
[----:B-1----:R-:W-:-:S08]  /*1890*/  DMUL R8, R6, R6 ;  /* 0x0000000606087228 */ /* 0x002fd00000000000 */
[----:B------:R-:W-:-:S08]  /*18a0*/  DFMA R8, R14, -R8, 1 ;  /* 0x3ff000000e08742b */ /* 0x000fd00000000808 */
        /* <DEDUP_REMOVED lines=13> */
[----:B------:R-:W-:Y:S02]  /*1980*/  IMAD.MOV.U32 R23, RZ, RZ, R9 ;  /* 0x000000ffff177224 */ /* 0x000fe400078e0009 */
[----:B------:R-:W-:-:S07]  /*1990*/  IMAD.MOV.U32 R8, RZ, RZ, R6 ;  /* 0x000000ffff087224 */ /* 0x000fce00078e0006 */
[----:B0-----:R-:W-:Y:S05]  /*19a0*/  CALL.REL.NOINC `($__internal_1_$__cuda_sm20_dsqrt_rn_f64_mediumpath_v1) ;  /* 0x0000000400c07944 */ /* 0x001fea0003c00000 */
.L_x_37:
[----:B------:R-:W-:Y:S01]  /*19b0*/  DMUL R6, R16, R2 ;  /* 0x0000000210067228 */ /* 0x000fe20000000000 */
[----:B0-----:R-:W-:Y:S01]  /*19c0*/  FSETP.GEU.AND P1, PT, |R5|, 6.5827683646048100446e-37, PT ;  /* 0x036000000500780b */ /* 0x001fe20003f2e200 */
[----:B------:R-:W-:-:S04]  /*19d0*/  IMAD.MOV.U32 R2, RZ, RZ, 0x1 ;  /* 0x00000001ff027424 */ /* 0x000fc800078e00ff */
[----:B------:R-:W0:Y:S02]  /*19e0*/  MUFU.RCP64H R3, R7 ;  /* 0x0000000700037308 */ /* 0x000e240000001800 */
[----:B0-----:R-:W-:-:S08]  /*19f0*/  DFMA R8, -R6, R2, 1 ;  /* 0x3ff000000608742b */ /* 0x001fd00000000102 */
[----:B------:R-:W-:-:S08]  /*1a00*/  DFMA R8, R8, R8, R8 ;  /* 0x000000080808722b */ /* 0x000fd00000000008 */
[----:B------:R-:W-:-:S08]  /*1a10*/  DFMA R8, R2, R8, R2 ;  /* 0x000000080208722b */ /* 0x000fd00000000002 */
[----:B------:R-:W-:-:S08]  /*1a20*/  DFMA R2, -R6, R8, 1 ;  /* 0x3ff000000602742b */ /* 0x000fd00000000108 */
[----:B------:R-:W-:-:S08]  /*1a30*/  DFMA R2, R8, R2, R8 ;  /* 0x000000020802722b */ /* 0x000fd00000000008 */
[----:B------:R-:W-:-:S08]  /*1a40*/  DMUL R8, R4, R2 ;  /* 0x0000000204087228 */ /* 0x000fd00000000000 */
[----:B------:R-:W-:-:S08]  /*1a50*/  DFMA R10, -R6, R8, R4 ;  /* 0x00000008060a722b */ /* 0x000fd00000000104 */
[----:B------:R-:W-:-:S10]  /*1a60*/  DFMA R2, R2, R10, R8 ;  /* 0x0000000a0202722b */ /* 0x000fd40000000008 */
[----:B------:R-:W-:-:S05]  /*1a70*/  FFMA R0, RZ, R7, R3 ;  /* 0x00000007ff007223 */ /* 0x000fca0000000003 */
[----:B------:R-:W-:-:S13]  /*1a80*/  FSETP.GT.AND P0, PT, |R0|, 1.469367938527859385e-39, PT ;  /* 0x001000000000780b */ /* 0x000fda0003f04200 */
[----:B------:R-:W-:Y:S05]  /*1a90*/  @P0 BRA P1, `(.L_x_38) ;  /* 0x0000000000100947 */ /* 0x000fea0000800000 */
[----:B------:R-:W-:-:S07]  /*1aa0*/  MOV R0, 0x1ac0 ;  /* 0x00001ac000007802 */ /* 0x000fce0000000f00 */
[----:B------:R-:W-:Y:S05]  /*1ab0*/  CALL.REL.NOINC `($__internal_0_$__cuda_sm20_div_rn_f64_full) ;  /* 0x0000000000147944 */ /* 0x000fea0003c00000 */
[----:B------:R-:W-:Y:S02]  /*1ac0*/  IMAD.MOV.U32 R2, RZ, RZ, R10 ;  /* 0x000000ffff027224 */ /* 0x000fe400078e000a */
[----:B------:R-:W-:-:S07]  /*1ad0*/  IMAD.MOV.U32 R3, RZ, RZ, R11 ;  /* 0x000000ffff037224 */ /* 0x000fce00078e000b */
.L_x_38:
[----:B------:R-:W0:Y:S02]  /*1ae0*/  LDC.64 R4, c[0x0][0x3b0] ;  /* 0x0000ec00ff047b82 */ /* 0x000e240000000a00 */
[----:B0-----:R-:W-:Y:S01]  /*1af0*/  STG.E.64 desc[UR6][R4.64], R2 ;  /* 0x0000000204007986 */ /* 0x001fe2000c101b06 */
[----:B------:R-:W-:Y:S05]  /*1b00*/  EXIT ;  /* 0x000000000000794d */ /* 0x000fea0003800000 */
        .weak           $__internal_0_$__cuda_sm20_div_rn_f64_full
        .type           $__internal_0_$__cuda_sm20_div_rn_f64_full,@function
        .size           $__internal_0_$__cuda_sm20_div_rn_f64_full,($__internal_1_$__cuda_sm20_dsqrt_rn_f64_mediumpath_v1 - $__internal_0_$__cuda_sm20_div_rn_f64_full)
$__internal_0_$__cuda_sm20_div_rn_f64_full:
[C---:B------:R-:W-:Y:S01]  /*1b10*/  FSETP.GEU.AND P0, PT, |R7|.reuse, 1.469367938527859385e-39, PT ;  /* 0x001000000700780b */ /* 0x040fe20003f0e200 */
[----:B------:R-:W-:Y:S01]  /*1b20*/  IMAD.MOV.U32 R8, RZ, RZ, 0x1 ;  /* 0x00000001ff087424 */ /* 0x000fe200078e00ff */
[C---:B------:R-:W-:Y:S01]  /*1b30*/  LOP3.LUT R2, R7.reuse, 0x800fffff, RZ, 0xc0, !PT ;  /* 0x800fffff07027812 */ /* 0x040fe200078ec0ff */
[----:B------:R-:W-:Y:S01]  /*1b40*/  IMAD.MOV.U32 R18, RZ, RZ, 0x1ca00000 ;  /* 0x1ca00000ff127424 */ /* 0x000fe200078e00ff */
[----:B------:R-:W-:Y:S02]  /*1b50*/  LOP3.LUT R16, R7, 0x7ff00000, RZ, 0xc0, !PT ;  /* 0x7ff0000007107812 */ /* 0x000fe400078ec0ff */
[----:B------:R-:W-:Y:S01]  /*1b60*/  LOP3.LUT R3, R2, 0x3ff00000, RZ, 0xfc, !PT ;  /* 0x3ff0000002037812 */ /* 0x000fe200078efcff */
[----:B------:R-:W-:Y:S01]  /*1b70*/  IMAD.MOV.U32 R2, RZ, RZ, R6 ;  /* 0x000000ffff027224 */ /* 0x000fe200078e0006 */
[----:B------:R-:W-:-:S04]  /*1b80*/  LOP3.LUT R17, R5, 0x7ff00000, RZ, 0xc0, !PT ;  /* 0x7ff0000005117812 */ /* 0x000fc800078ec0ff */
[----:B------:R-:W-:Y:S01]  /*1b90*/  ISETP.GE.U32.AND P1, PT, R17, R16, PT ;  /* 0x000000101100720c */ /* 0x000fe20003f26070 */
[----:B------:R-:W-:Y:S01]  /*1ba0*/  @!P0 DMUL R2, R6, 8.98846567431157953865e+307 ;  /* 0x7fe0000006028828 */ /* 0x000fe20000000000 */
[----:B------:R-:W-:-:S05]  /*1bb0*/  IMAD.MOV.U32 R19, RZ, RZ, R17 ;  /* 0x000000ffff137224 */ /* 0x000fca00078e0011 */
[----:B------:R-:W0:Y:S02]  /*1bc0*/  MUFU.RCP64H R9, R3 ;  /* 0x0000000300097308 */ /* 0x000e240000001800 */
[----:B0-----:R-:W-:-:S08]  /*1bd0*/  DFMA R10, R8, -R2, 1 ;  /* 0x3ff00000080a742b */ /* 0x001fd00000000802 */
[----:B------:R-:W-:-:S08]  /*1be0*/  DFMA R10, R10, R10, R10 ;  /* 0x0000000a0a0a722b */ /* 0x000fd0000000000a */
[----:B------:R-:W-:Y:S01]  /*1bf0*/  DFMA R10, R8, R10, R8 ;  /* 0x0000000a080a722b */ /* 0x000fe20000000008 */
[----:B------:R-:W-:Y:S01]  /*1c00*/  SEL R9, R18, 0x63400000, !P1 ;  /* 0x6340000012097807 */ /* 0x000fe20004800000 */
[----:B------:R-:W-:Y:S01]  /*1c10*/  IMAD.MOV.U32 R8, RZ, RZ, R4 ;  /* 0x000000ffff087224 */ /* 0x000fe200078e0004 */
[----:B------:R-:W-:Y:S02]  /*1c20*/  FSETP.GEU.AND P1, PT, |R5|, 1.469367938527859385e-39, PT ;  /* 0x001000000500780b */ /* 0x000fe40003f2e200 */
[----:B------:R-:W-:-:S03]  /*1c30*/  LOP3.LUT R9, R9, 0x800fffff, R5, 0xf8, !PT ;  /* 0x800fffff09097812 */ /* 0x000fc600078ef805 */
[----:B------:R-:W-:-:S08]  /*1c40*/  DFMA R12, R10, -R2, 1 ;  /* 0x3ff000000a0c742b */ /* 0x000fd00000000802 */
[----:B------:R-:W-:Y:S01]  /*1c50*/  DFMA R12, R10, R12, R10 ;  /* 0x0000000c0a0c722b */ /* 0x000fe2000000000a */
[----:B------:R-:W-:Y:S10]  /*1c60*/  @P1 BRA `(.L_x_39) ;  /* 0x0000000000201947 */ /* 0x000ff40003800000 */
[----:B------:R-:W-:-:S04]  /*1c70*/  LOP3.LUT R10, R7, 0x7ff00000, RZ, 0xc0, !PT ;  /* 0x7ff00000070a7812 */ /* 0x000fc800078ec0ff */
[----:B------:R-:W-:Y:S01]  /*1c80*/  ISETP.GE.U32.AND P1, PT, R17, R10, PT ;  /* 0x0000000a1100720c */ /* 0x000fe20003f26070 */
[----:B------:R-:W-:-:S03]  /*1c90*/  IMAD.MOV.U32 R10, RZ, RZ, RZ ;  /* 0x000000ffff0a7224 */ /* 0x000fc600078e00ff */
[----:B------:R-:W-:-:S04]  /*1ca0*/  SEL R11, R18, 0x63400000, !P1 ;  /* 0x63400000120b7807 */ /* 0x000fc80004800000 */
[----:B------:R-:W-:-:S04]  /*1cb0*/  LOP3.LUT R11, R11, 0x80000000, R5, 0xf8, !PT ;  /* 0x800000000b0b7812 */ /* 0x000fc800078ef805 */
[----:B------:R-:W-:-:S06]  /*1cc0*/  LOP3.LUT R11, R11, 0x100000, RZ, 0xfc, !PT ;  /* 0x001000000b0b7812 */ /* 0x000fcc00078efcff */
[----:B------:R-:W-:-:S10]  /*1cd0*/  DFMA R8, R8, 2, -R10 ;  /* 0x400000000808782b */ /* 0x000fd4000000080a */
[----:B------:R-:W-:-:S07]  /*1ce0*/  LOP3.LUT R19, R9, 0x7ff00000, RZ, 0xc0, !PT ;  /* 0x7ff0000009137812 */ /* 0x000fce00078ec0ff */
.L_x_39:
[----:B------:R-:W-:Y:S01]  /*1cf0*/  @!P0 LOP3.LUT R16, R3, 0x7ff00000, RZ, 0xc0, !PT ;  /* 0x7ff0000003108812 */ /* 0x000fe200078ec0ff */
[----:B------:R-:W-:Y:S01]  /*1d00*/  VIADD R20, R19, 0xffffffff ;  /* 0xffffffff13147836 */ /* 0x000fe20000000000 */
[----:B------:R-:W-:-:S03]  /*1d10*/  DMUL R10, R12, R8 ;  /* 0x000000080c0a7228 */ /* 0x000fc60000000000 */
[----:B------:R-:W-:Y:S01]  /*1d20*/  VIADD R21, R16, 0xffffffff ;  /* 0xffffffff10157836 */ /* 0x000fe20000000000 */
[----:B------:R-:W-:-:S04]  /*1d30*/  ISETP.GT.U32.AND P0, PT, R20, 0x7feffffe, PT ;  /* 0x7feffffe1400780c */ /* 0x000fc80003f04070 */
[----:B------:R-:W-:Y:S01]  /*1d40*/  ISETP.GT.U32.OR P0, PT, R21, 0x7feffffe, P0 ;  /* 0x7feffffe1500780c */ /* 0x000fe20000704470 */
[----:B------:R-:W-:-:S08]  /*1d50*/  DFMA R14, R10, -R2, R8 ;  /* 0x800000020a0e722b */ /* 0x000fd00000000008 */
[----:B------:R-:W-:-:S04]  /*1d60*/  DFMA R12, R12, R14, R10 ;  /* 0x0000000e0c0c722b */ /* 0x000fc8000000000a */
[----:B------:R-:W-:Y:S07]  /*1d70*/  @P0 BRA `(.L_x_40) ;  /* 0x00000000006c0947 */ /* 0x000fee0003800000 */
[----:B------:R-:W-:-:S04]  /*1d80*/  LOP3.LUT R10, R7, 0x7ff00000, RZ, 0xc0, !PT ;  /* 0x7ff00000070a7812 */ /* 0x000fc800078ec0ff */
[CC--:B------:R-:W-:Y:S02]  /*1d90*/  VIADDMNMX R4, R17.reuse, -R10.reuse, 0xb9600000, !PT ;  /* 0xb960000011047446 */ /* 0x0c0fe4000780090a */
[----:B------:R-:W-:Y:S02]  /*1da0*/  ISETP.GE.U32.AND P0, PT, R17, R10, PT ;  /* 0x0000000a1100720c */ /* 0x000fe40003f06070 */
[----:B------:R-:W-:Y:S02]  /*1db0*/  VIMNMX R4, PT, PT, R4, 0x46a00000, PT ;  /* 0x46a0000004047848 */ /* 0x000fe40003fe0100 */
[----:B------:R-:W-:-:S05]  /*1dc0*/  SEL R5, R18, 0x63400000, !P0 ;  /* 0x6340000012057807 */ /* 0x000fca0004000000 */
[----:B------:R-:W-:Y:S02]  /*1dd0*/  IMAD.IADD R14, R4, 0x1, -R5 ;  /* 0x00000001040e7824 */ /* 0x000fe400078e0a05 */
[----:B------:R-:W-:Y:S02]  /*1de0*/  IMAD.MOV.U32 R4, RZ, RZ, RZ ;  /* 0x000000ffff047224 */ /* 0x000fe400078e00ff */
[----:B------:R-:W-:-:S06]  /*1df0*/  VIADD R5, R14, 0x7fe00000 ;  /* 0x7fe000000e057836 */ /* 0x000fcc0000000000 */
[----:B------:R-:W-:-:S10]  /*1e00*/  DMUL R10, R12, R4 ;  /* 0x000000040c0a7228 */ /* 0x000fd40000000000 */
[----:B------:R-:W-:-:S13]  /*1e10*/  FSETP.GTU.AND P0, PT, |R11|, 1.469367938527859385e-39, PT ;  /* 0x001000000b00780b */ /* 0x000fda0003f0c200 */
[----:B------:R-:W-:Y:S05]  /*1e20*/  @P0 BRA `(.L_x_41) ;  /* 0x0000000000940947 */ /* 0x000fea0003800000 */
[----:B------:R-:W-:Y:S01]  /*1e30*/  DFMA R2, R12, -R2, R8 ;  /* 0x800000020c02722b */ /* 0x000fe20000000008 */
[----:B------:R-:W-:-:S09]  /*1e40*/  IMAD.MOV.U32 R4, RZ, RZ, RZ ;  /* 0x000000ffff047224 */ /* 0x000fd200078e00ff */
[C---:B------:R-:W-:Y:S02]  /*1e50*/  FSETP.NEU.AND P0, PT, R3.reuse, RZ, PT ;  /* 0x000000ff0300720b */ /* 0x040fe40003f0d000 */
[----:B------:R-:W-:-:S04]  /*1e60*/  LOP3.LUT R7, R3, 0x80000000, R7, 0x48, !PT ;  /* 0x8000000003077812 */ /* 0x000fc800078e4807 */
[----:B------:R-:W-:-:S07]  /*1e70*/  LOP3.LUT R5, R7, R5, RZ, 0xfc, !PT ;  /* 0x0000000507057212 */ /* 0x000fce00078efcff */
[----:B------:R-:W-:Y:S05]  /*1e80*/  @!P0 BRA `(.L_x_41) ;  /* 0x00000000007c8947 */ /* 0x000fea0003800000 */
[----:B------:R-:W-:Y:S01]  /*1e90*/  IMAD.MOV R3, RZ, RZ, -R14 ;  /* 0x000000ffff037224 */ /* 0x000fe200078e0a0e */
[----:B------:R-:W-:Y:S01]  /*1ea0*/  DMUL.RP R4, R12, R4 ;  /* 0x000000040c047228 */ /* 0x000fe20000008000 */
[----:B------:R-:W-:-:S06]  /*1eb0*/  IMAD.MOV.U32 R2, RZ, RZ, RZ ;  /* 0x000000ffff027224 */ /* 0x000fcc00078e00ff */
[----:B------:R-:W-:-:S03]  /*1ec0*/  DFMA R2, R10, -R2, R12 ;  /* 0x800000020a02722b */ /* 0x000fc6000000000c */
[----:B------:R-:W-:-:S03]  /*1ed0*/  LOP3.LUT R7, R5, R7, RZ, 0x3c, !PT ;  /* 0x0000000705077212 */ /* 0x000fc600078e3cff */
[----:B------:R-:W-:-:S04]  /*1ee0*/  IADD3 R2, PT, PT, -R14, -0x43300000, RZ ;  /* 0xbcd000000e027810 */ /* 0x000fc80007ffe1ff */
[----:B------:R-:W-:-:S04]  /*1ef0*/  FSETP.NEU.AND P0, PT, |R3|, R2, PT ;  /* 0x000000020300720b */ /* 0x000fc80003f0d200 */
[----:B------:R-:W-:Y:S02]  /*1f00*/  FSEL R10, R4, R10, !P0 ;  /* 0x0000000a040a7208 */ /* 0x000fe40004000000 */
[----:B------:R-:W-:Y:S01]  /*1f10*/  FSEL R11, R7, R11, !P0 ;  /* 0x0000000b070b7208 */ /* 0x000fe20004000000 */
[----:B------:R-:W-:Y:S06]  /*1f20*/  BRA `(.L_x_41) ;  /* 0x0000000000547947 */ /* 0x000fec0003800000 */
.L_x_40:
[----:B------:R-:W-:-:S14]  /*1f30*/  DSETP.NAN.AND P0, PT, R4, R4, PT ;  /* 0x000000040400722a */ /* 0x000fdc0003f08000 */
[----:B------:R-:W-:Y:S05]  /*1f40*/  @P0 BRA `(.L_x_42) ;  /* 0x0000000000440947 */ /* 0x000fea0003800000 */
[----:B------:R-:W-:-:S14]  /*1f50*/  DSETP.NAN.AND P0, PT, R6, R6, PT ;  /* 0x000000060600722a */ /* 0x000fdc0003f08000 */
[----:B------:R-:W-:Y:S05]  /*1f60*/  @P0 BRA `(.L_x_43) ;  /* 0x0000000000300947 */ /* 0x000fea0003800000 */
[----:B------:R-:W-:Y:S01]  /*1f70*/  ISETP.NE.AND P0, PT, R19, R16, PT ;  /* 0x000000101300720c */ /* 0x000fe20003f05270 */
[----:B------:R-:W-:Y:S02]  /*1f80*/  IMAD.MOV.U32 R10, RZ, RZ, 0x0 ;  /* 0x00000000ff0a7424 */ /* 0x000fe400078e00ff */
[----:B------:R-:W-:-:S10]  /*1f90*/  IMAD.MOV.U32 R11, RZ, RZ, -0x80000 ;  /* 0xfff80000ff0b7424 */ /* 0x000fd400078e00ff */
[----:B------:R-:W-:Y:S05]  /*1fa0*/  @!P0 BRA `(.L_x_41) ;  /* 0x0000000000348947 */ /* 0x000fea0003800000 */
[----:B------:R-:W-:Y:S02]  /*1fb0*/  ISETP.NE.AND P0, PT, R19, 0x7ff00000, PT ;  /* 0x7ff000001300780c */ /* 0x000fe40003f05270 */
[----:B------:R-:W-:Y:S02]  /*1fc0*/  LOP3.LUT R11, R5, 0x80000000, R7, 0x48, !PT ;  /* 0x80000000050b7812 */ /* 0x000fe400078e4807 */
[----:B------:R-:W-:-:S13]  /*1fd0*/  ISETP.EQ.OR P0, PT, R16, RZ, !P0 ;  /* 0x000000ff1000720c */ /* 0x000fda0004702670 */
[----:B------:R-:W-:Y:S01]  /*1fe0*/  @P0 LOP3.LUT R2, R11, 0x7ff00000, RZ, 0xfc, !PT ;  /* 0x7ff000000b020812 */ /* 0x000fe200078efcff */
[----:B------:R-:W-:Y:S02]  /*1ff0*/  @!P0 IMAD.MOV.U32 R10, RZ, RZ, RZ ;  /* 0x000000ffff0a8224 */ /* 0x000fe400078e00ff */
[----:B------:R-:W-:Y:S02]  /*2000*/  @P0 IMAD.MOV.U32 R10, RZ, RZ, RZ ;  /* 0x000000ffff0a0224 */ /* 0x000fe400078e00ff */
[----:B------:R-:W-:Y:S01]  /*2010*/  @P0 IMAD.MOV.U32 R11, RZ, RZ, R2 ;  /* 0x000000ffff0b0224 */ /* 0x000fe200078e0002 */
[----:B------:R-:W-:Y:S06]  /*2020*/  BRA `(.L_x_41) ;  /* 0x0000000000147947 */ /* 0x000fec0003800000 */
.L_x_43:
[----:B------:R-:W-:Y:S01]  /*2030*/  LOP3.LUT R11, R7, 0x80000, RZ, 0xfc, !PT ;  /* 0x00080000070b7812 */ /* 0x000fe200078efcff */
[----:B------:R-:W-:Y:S01]  /*2040*/  IMAD.MOV.U32 R10, RZ, RZ, R6 ;  /* 0x000000ffff0a7224 */ /* 0x000fe200078e0006 */
[----:B------:R-:W-:Y:S06]  /*2050*/  BRA `(.L_x_41) ;  /* 0x0000000000087947 */ /* 0x000fec0003800000 */
.L_x_42:
[----:B------:R-:W-:Y:S01]  /*2060*/  LOP3.LUT R11, R5, 0x80000, RZ, 0xfc, !PT ;  /* 0x00080000050b7812 */ /* 0x000fe200078efcff */
[----:B------:R-:W-:-:S07]  /*2070*/  IMAD.MOV.U32 R10, RZ, RZ, R4 ;  /* 0x000000ffff0a7224 */ /* 0x000fce00078e0004 */
.L_x_41:
[----:B------:R-:W-:Y:S02]  /*2080*/  IMAD.MOV.U32 R2, RZ, RZ, R0 ;  /* 0x000000ffff027224 */ /* 0x000fe400078e0000 */
[----:B------:R-:W-:-:S04]  /*2090*/  IMAD.MOV.U32 R3, RZ, RZ, 0x0 ;  /* 0x00000000ff037424 */ /* 0x000fc800078e00ff */
[----:B------:R-:W-:Y:S05]  /*20a0*/  RET.REL.NODEC R2 `(computeNCC) ;  /* 0xffffffdc02d47950 */ /* 0x000fea0003c3ffff */
        .weak           $__internal_1_$__cuda_sm20_dsqrt_rn_f64_mediumpath_v1
        .type           $__internal_1_$__cuda_sm20_dsqrt_rn_f64_mediumpath_v1,@function
        .size           $__internal_1_$__cuda_sm20_dsqrt_rn_f64_mediumpath_v1,(.L_x_49 - $__internal_1_$__cuda_sm20_dsqrt_rn_f64_mediumpath_v1)
$__internal_1_$__cuda_sm20_dsqrt_rn_f64_mediumpath_v1:
[----:B------:R-:W-:Y:S01]  /*20b0*/  ISETP.GE.U32.AND P0, PT, R8, -0x3400000, PT ;  /* 0xfcc000000800780c */ /* 0x000fe20003f06070 */
[----:B------:R-:W-:Y:S02]  /*20c0*/  IMAD.MOV.U32 R16, RZ, RZ, R14 ;  /* 0x000000ffff107224 */ /* 0x000fe400078e000e */
[----:B------:R-:W-:Y:S02]  /*20d0*/  IMAD.MOV.U32 R17, RZ, RZ, R15 ;  /* 0x000000ffff117224 */ /* 0x000fe400078e000f */
[----:B------:R-:W-:Y:S02]  /*20e0*/  IMAD.MOV.U32 R9, RZ, RZ, R13 ;  /* 0x000000ffff097224 */ /* 0x000fe400078e000d */
[----:B------:R-:W-:Y:S02]  /*20f0*/  IMAD.MOV.U32 R8, RZ, RZ, R18 ;  /* 0x000000ffff087224 */ /* 0x000fe400078e0012 */
[----:B------:R-:W-:Y:S02]  /*2100*/  IMAD.MOV.U32 R13, RZ, RZ, R19 ;  /* 0x000000ffff0d7224 */ /* 0x000fe400078e0013 */
[----:B------:R-:W-:-:S02]  /*2110*/  IMAD.MOV.U32 R14, RZ, RZ, R20 ;  /* 0x000000ffff0e7224 */ /* 0x000fc400078e0014 */
[----:B------:R-:W-:Y:S01]  /*2120*/  IMAD.MOV.U32 R15, RZ, RZ, R23 ;  /* 0x000000ffff0f7224 */ /* 0x000fe200078e0017 */
[----:B------:R-:W-:Y:S06]  /*2130*/  @!P0 BRA `(.L_x_44) ;  /* 0x0000000000208947 */ /* 0x000fec0003800000 */
[----:B------:R-:W-:-:S10]  /*2140*/  DFMA.RM R8, R8, R12, R14 ;  /* 0x0000000c0808722b */ /* 0x000fd4000000400e */
[----:B------:R-:W-:-:S05]  /*2150*/  IADD3 R14, P0, PT, R8, 0x1, RZ ;  /* 0x00000001080e7810 */ /* 0x000fca0007f1e0ff */
[----:B------:R-:W-:-:S06]  /*2160*/  IMAD.X R15, RZ, RZ, R9, P0 ;  /* 0x000000ffff0f7224 */ /* 0x000fcc00000e0609 */
[----:B------:R-:W-:-:S08]  /*2170*/  DFMA.RP R12, -R8, R14, R16 ;  /* 0x0000000e080c722b */ /* 0x000fd00000008110 */
[----:B------:R-:W-:-:S06]  /*2180*/  DSETP.GT.AND P0, PT, R12, RZ, PT ;  /* 0x000000ff0c00722a */ /* 0x000fcc0003f04000 */
[----:B------:R-:W-:Y:S02]  /*2190*/  FSEL R8, R14, R8, P0 ;  /* 0x000000080e087208 */ /* 0x000fe40000000000 */
[----:B------:R-:W-:Y:S01]  /*21a0*/  FSEL R9, R15, R9, P0 ;  /* 0x000000090f097208 */ /* 0x000fe20000000000 */
[----:B------:R-:W-:Y:S06]  /*21b0*/  BRA `(.L_x_45) ;  /* 0x0000000000647947 */ /* 0x000fec0003800000 */
.L_x_44:
[----:B------:R-:W-:-:S14]  /*21c0*/  DSETP.NE.AND P0, PT, R16, RZ, PT ;  /* 0x000000ff1000722a */ /* 0x000fdc0003f05000 */
[----:B------:R-:W-:Y:S05]  /*21d0*/  @!P0 BRA `(.L_x_46) ;  /* 0x0000000000588947 */ /* 0x000fea0003800000 */
[----:B------:R-:W-:-:S13]  /*21e0*/  ISETP.GE.AND P0, PT, R17, RZ, PT ;  /* 0x000000ff1100720c */ /* 0x000fda0003f06270 */
[----:B------:R-:W-:Y:S02]  /*21f0*/  @!P0 IMAD.MOV.U32 R8, RZ, RZ, 0x0 ;  /* 0x00000000ff088424 */ /* 0x000fe400078e00ff */
[----:B------:R-:W-:Y:S01]  /*2200*/  @!P0 IMAD.MOV.U32 R9, RZ, RZ, -0x80000 ;  /* 0xfff80000ff098424 */ /* 0x000fe200078e00ff */
[----:B------:R-:W-:Y:S06]  /*2210*/  @!P0 BRA `(.L_x_45) ;  /* 0x00000000004c8947 */ /* 0x000fec0003800000 */
[----:B------:R-:W-:-:S13]  /*2220*/  ISETP.GT.AND P0, PT, R17, 0x7fefffff, PT ;  /* 0x7fefffff1100780c */ /* 0x000fda0003f04270 */
[----:B------:R-:W-:Y:S05]  /*2230*/  @P0 BRA `(.L_x_46) ;  /* 0x0000000000400947 */ /* 0x000fea0003800000 */
[----:B------:R-:W-:Y:S01]  /*2240*/  DMUL R8, R16, 8.11296384146066816958e+31 ;  /* 0x4690000010087828 */ /* 0x000fe20000000000 */
[----:B------:R-:W-:Y:S02]  /*2250*/  IMAD.MOV.U32 R12, RZ, RZ, RZ ;  /* 0x000000ffff0c7224 */ /* 0x000fe400078e00ff */
[----:B------:R-:W-:Y:S02]  /*2260*/  IMAD.MOV.U32 R16, RZ, RZ, 0x0 ;  /* 0x00000000ff107424 */ /* 0x000fe400078e00ff */
[----:B------:R-:W-:Y:S01]  /*2270*/  IMAD.MOV.U32 R17, RZ, RZ, 0x3fd80000 ;  /* 0x3fd80000ff117424 */ /* 0x000fe200078e00ff */
[----:B------:R-:W0:Y:S02]  /*2280*/  MUFU.RSQ64H R13, R9 ;  /* 0x00000009000d7308 */ /* 0x000e240000001c00 */
[----:B0-----:R-:W-:-:S08]  /*2290*/  DMUL R14, R12, R12 ;  /* 0x0000000c0c0e7228 */ /* 0x001fd00000000000 */
[----:B------:R-:W-:-:S08]  /*22a0*/  DFMA R14, R8, -R14, 1 ;  /* 0x3ff00000080e742b */ /* 0x000fd0000000080e */
[----:B------:R-:W-:Y:S02]  /*22b0*/  DFMA R16, R14, R16, 0.5 ;  /* 0x3fe000000e10742b */ /* 0x000fe40000000010 */
[----:B------:R-:W-:-:S08]  /*22c0*/  DMUL R14, R12, R14 ;  /* 0x0000000e0c0e7228 */ /* 0x000fd00000000000 */
[----:B------:R-:W-:-:S08]  /*22d0*/  DFMA R14, R16, R14, R12 ;  /* 0x0000000e100e722b */ /* 0x000fd0000000000c */
[----:B------:R-:W-:Y:S02]  /*22e0*/  DMUL R12, R8, R14 ;  /* 0x0000000e080c7228 */ /* 0x000fe40000000000 */
[----:B------:R-:W-:-:S06]  /*22f0*/  VIADD R15, R15, 0xfff00000 ;  /* 0xfff000000f0f7836 */ /* 0x000fcc0000000000 */
[----:B------:R-:W-:-:S08]  /*2300*/  DFMA R16, R12, -R12, R8 ;  /* 0x8000000c0c10722b */ /* 0x000fd00000000008 */
[----:B------:R-:W-:-:S10]  /*2310*/  DFMA R8, R14, R16, R12 ;  /* 0x000000100e08722b */ /* 0x000fd4000000000c */
[----:B------:R-:W-:Y:S01]  /*2320*/  VIADD R9, R9, 0xfcb00000 ;  /* 0xfcb0000009097836 */ /* 0x000fe20000000000 */
[----:B------:R-:W-:Y:S06]  /*2330*/  BRA `(.L_x_45) ;  /* 0x0000000000047947 */ /* 0x000fec0003800000 */
.L_x_46:
[----:B------:R-:W-:-:S11]  /*2340*/  DADD R8, R16, R16 ;  /* 0x0000000010087229 */ /* 0x000fd60000000010 */
.L_x_45:
[----:B------:R-:W-:Y:S02]  /*2350*/  IMAD.MOV.U32 R16, RZ, RZ, R8 ;  /* 0x000000ffff107224 */ /* 0x000fe400078e0008 */
[----:B------:R-:W-:Y:S02]  /*2360*/  IMAD.MOV.U32 R17, RZ, RZ, R9 ;  /* 0x000000ffff117224 */ /* 0x000fe400078e0009 */
[----:B------:R-:W-:Y:S02]  /*2370*/  IMAD.MOV.U32 R8, RZ, RZ, R0 ;  /* 0x000000ffff087224 */ /* 0x000fe400078e0000 */
[----:B------:R-:W-:-:S04]  /*2380*/  IMAD.MOV.U32 R9, RZ, RZ, 0x0 ;  /* 0x00000000ff097424 */ /* 0x000fc800078e00ff */
[----:B------:R-:W-:Y:S05]  /*2390*/  RET.REL.NODEC R8 `(computeNCC) ;  /* 0xffffffdc08187950 */ /* 0x000fea0003c3ffff */
.L_x_47:
        /* <DEDUP_REMOVED lines=14> */
.L_x_49:


//--------------------- .nv.shared.computeSums    --------------------------
	.section	.nv.shared.computeSums,"aw",@nobits
	.sectionflags	@""
	.align	8
.nv.shared.computeSums:
	.zero		3072


//--------------------- .nv.shared.reserved.0     --------------------------
	.section	.nv.shared.reserved.0,"aw",@nobits
	.weak		__nv_reservedSMEM_offset_0_alias
	.size		__nv_reservedSMEM_offset_0_alias, 0, 64
	.other		__nv_reservedSMEM_offset_0_alias,@"STO_CUDA_RESERVED_SHARED STV_DEFAULT"
__nv_reservedSMEM_offset_0_alias:
	.zero		0
	.zero		64


//--------------------- .nv.shared.computeNCC     --------------------------
	.section	.nv.shared.computeNCC,"aw",@nobits
	.sectionflags	@""
	.align	8
.nv.shared.computeNCC:
	.zero		3072


//--------------------- .nv.constant0.computeSums --------------------------
	.section	.nv.constant0.computeSums,"a",@progbits
	.sectionflags	@""
	.align	4
.nv.constant0.computeSums:
	.zero		960


//--------------------- .nv.constant0.computeNCC  --------------------------
	.section	.nv.constant0.computeNCC,"a",@progbits
	.sectionflags	@""
	.align	4
.nv.constant0.computeNCC:
	.zero		952


//--------------------- SYMBOLS --------------------------

	.type		.nv.reservedSmem.offset0,@object
	.size		.nv.reservedSmem.offset0,0x4
	.type		.nv.reservedSmem.cap,@object
	.size		.nv.reservedSmem.cap,0x4
